//
// Generated by NVIDIA NVVM Compiler
//
// Compiler Build ID: CL-36424714
// Cuda compilation tools, release 13.0, V13.0.88
// Based on NVVM 20.0.0
//

.version 9.0
.target sm_100
.address_size 64

	// .globl	_Z10funcMatrixPfS_fii
.func  (.param .align 16 .b8 func_retval0[16]) __internal_trig_reduction_slowpathd
(
	.param .b64 __internal_trig_reduction_slowpathd_param_0
)
;
.global .align 8 .b8 __cudart_i2opi_d[144] = {8, 93, 141, 31, 177, 95, 251, 107, 234, 146, 82, 138, 247, 57, 7, 61, 123, 241, 229, 235, 199, 186, 39, 117, 45, 234, 95, 158, 102, 63, 70, 79, 183, 9, 203, 39, 207, 126, 54, 109, 31, 109, 10, 90, 139, 17, 47, 239, 15, 152, 5, 222, 255, 151, 248, 31, 59, 40, 249, 189, 139, 95, 132, 156, 244, 57, 83, 131, 57, 214, 145, 57, 65, 126, 95, 180, 38, 112, 156, 233, 132, 68, 187, 46, 245, 53, 130, 232, 62, 167, 41, 177, 28, 235, 29, 254, 28, 146, 209, 9, 234, 46, 73, 6, 224, 210, 77, 66, 58, 110, 36, 183, 97, 197, 187, 222, 171, 99, 81, 254, 65, 144, 67, 60, 153, 149, 98, 219, 192, 221, 52, 245, 209, 87, 39, 252, 41, 21, 68, 78, 110, 131, 249, 162};
.global .align 16 .b8 __cudart_sin_cos_coeffs[128] = {70, 210, 176, 44, 241, 229, 90, 190, 146, 227, 172, 105, 227, 29, 199, 62, 161, 98, 219, 25, 160, 1, 42, 191, 24, 8, 17, 17, 17, 17, 129, 63, 84, 85, 85, 85, 85, 85, 197, 191, 0, 0, 0, 0, 0, 0, 0, 0, 0, 0, 0, 0, 0, 0, 0, 0, 100, 129, 253, 32, 131, 255, 168, 189, 40, 133, 239, 193, 167, 238, 33, 62, 217, 230, 6, 142, 79, 126, 146, 190, 233, 188, 221, 25, 160, 1, 250, 62, 71, 93, 193, 22, 108, 193, 86, 191, 81, 85, 85, 85, 85, 85, 165, 63, 0, 0, 0, 0, 0, 0, 224, 191, 0, 0, 0, 0, 0, 0, 240, 63};

.visible .entry _Z10funcMatrixPfS_fii(
	.param .u64 .ptr .align 1 _Z10funcMatrixPfS_fii_param_0,
	.param .u64 .ptr .align 1 _Z10funcMatrixPfS_fii_param_1,
	.param .f32 _Z10funcMatrixPfS_fii_param_2,
	.param .u32 _Z10funcMatrixPfS_fii_param_3,
	.param .u32 _Z10funcMatrixPfS_fii_param_4
)
{
	.reg .pred 	%p<8>;
	.reg .b32 	%r<24>;
	.reg .b32 	%f<8>;
	.reg .b64 	%rd<13>;
	.reg .b64 	%fd<41>;

	ld.param.u64 	%rd1, [_Z10funcMatrixPfS_fii_param_0];
	ld.param.u64 	%rd2, [_Z10funcMatrixPfS_fii_param_1];
	ld.param.f32 	%f2, [_Z10funcMatrixPfS_fii_param_2];
	ld.param.u32 	%r6, [_Z10funcMatrixPfS_fii_param_3];
	ld.param.u32 	%r7, [_Z10funcMatrixPfS_fii_param_4];
	mov.u32 	%r9, %tid.x;
	mov.u32 	%r10, %ctaid.x;
	mov.u32 	%r11, %ntid.x;
	mad.lo.s32 	%r12, %r10, %r11, %r9;
	mov.u32 	%r13, %tid.y;
	mov.u32 	%r14, %ctaid.y;
	mov.u32 	%r15, %ntid.y;
	mad.lo.s32 	%r16, %r14, %r15, %r13;
	mad.lo.s32 	%r2, %r6, %r16, %r12;
	setp.ge.u32 	%p1, %r12, %r6;
	setp.ge.u32 	%p2, %r16, %r7;
	or.pred  	%p3, %p1, %p2;
	@%p3 bra 	$L__BB0_6;
	cvta.to.global.u64 	%rd3, %rd1;
	add.s32 	%r17, %r16, 1;
	cvt.rn.f32.u32 	%f3, %r17;
	mov.f32 	%f4, 0f40000000;
	div.rn.f32 	%f5, %f4, %f2;
	sqrt.rn.f32 	%f1, %f5;
	cvt.f64.f32 	%fd7, %f3;
	mul.f64 	%fd8, %fd7, 0d40091EB851EB851F;
	cvt.f64.f32 	%fd9, %f2;
	div.rn.f64 	%fd10, %fd8, %fd9;
	mul.wide.u32 	%rd4, %r2, 4;
	add.s64 	%rd5, %rd3, %rd4;
	ld.global.f32 	%f6, [%rd5];
	cvt.f64.f32 	%fd11, %f6;
	mul.f64 	%fd1, %fd10, %fd11;
	abs.f64 	%fd2, %fd1;
	setp.neu.f64 	%p4, %fd2, 0d7FF0000000000000;
	@%p4 bra 	$L__BB0_3;
	mov.f64 	%fd17, 0d0000000000000000;
	mul.rn.f64 	%fd40, %fd1, %fd17;
	mov.b32 	%r23, 0;
	bra.uni 	$L__BB0_5;
$L__BB0_3:
	mul.f64 	%fd12, %fd1, 0d3FE45F306DC9C883;
	cvt.rni.s32.f64 	%r23, %fd12;
	cvt.rn.f64.s32 	%fd13, %r23;
	fma.rn.f64 	%fd14, %fd13, 0dBFF921FB54442D18, %fd1;
	fma.rn.f64 	%fd15, %fd13, 0dBC91A62633145C00, %fd14;
	fma.rn.f64 	%fd40, %fd13, 0dB97B839A252049C0, %fd15;
	setp.ltu.f64 	%p5, %fd2, 0d41E0000000000000;
	@%p5 bra 	$L__BB0_5;
	{ // callseq 0, 0
	.param .b64 param0;
	st.param.f64 	[param0], %fd1;
	.param .align 16 .b8 retval0[16];
	call.uni (retval0), 
	__internal_trig_reduction_slowpathd, 
	(
	param0
	);
	ld.param.f64 	%fd40, [retval0];
	ld.param.b32 	%r23, [retval0+8];
	} // callseq 0
$L__BB0_5:
	shl.b32 	%r20, %r23, 6;
	cvt.u64.u32 	%rd6, %r20;
	and.b64  	%rd7, %rd6, 64;
	mov.u64 	%rd8, __cudart_sin_cos_coeffs;
	add.s64 	%rd9, %rd8, %rd7;
	mul.rn.f64 	%fd18, %fd40, %fd40;
	and.b32  	%r21, %r23, 1;
	setp.eq.b32 	%p6, %r21, 1;
	selp.f64 	%fd19, 0dBDA8FF8320FD8164, 0d3DE5DB65F9785EBA, %p6;
	ld.global.nc.v2.f64 	{%fd20, %fd21}, [%rd9];
	fma.rn.f64 	%fd22, %fd19, %fd18, %fd20;
	fma.rn.f64 	%fd23, %fd22, %fd18, %fd21;
	ld.global.nc.v2.f64 	{%fd24, %fd25}, [%rd9+16];
	fma.rn.f64 	%fd26, %fd23, %fd18, %fd24;
	fma.rn.f64 	%fd27, %fd26, %fd18, %fd25;
	ld.global.nc.v2.f64 	{%fd28, %fd29}, [%rd9+32];
	fma.rn.f64 	%fd30, %fd27, %fd18, %fd28;
	fma.rn.f64 	%fd31, %fd30, %fd18, %fd29;
	fma.rn.f64 	%fd32, %fd31, %fd40, %fd40;
	fma.rn.f64 	%fd33, %fd31, %fd18, 0d3FF0000000000000;
	selp.f64 	%fd34, %fd33, %fd32, %p6;
	and.b32  	%r22, %r23, 2;
	setp.eq.s32 	%p7, %r22, 0;
	mov.f64 	%fd35, 0d0000000000000000;
	sub.f64 	%fd36, %fd35, %fd34;
	selp.f64 	%fd37, %fd34, %fd36, %p7;
	cvt.f64.f32 	%fd38, %f1;
	mul.f64 	%fd39, %fd37, %fd38;
	cvt.rn.f32.f64 	%f7, %fd39;
	cvta.to.global.u64 	%rd10, %rd2;
	add.s64 	%rd12, %rd10, %rd4;
	st.global.f32 	[%rd12], %f7;
$L__BB0_6:
	ret;

}
.func  (.param .align 16 .b8 func_retval0[16]) __internal_trig_reduction_slowpathd(
	.param .b64 __internal_trig_reduction_slowpathd_param_0
)
{
	.local .align 8 .b8 	__local_depot1[40];
	.reg .b64 	%SP;
	.reg .b64 	%SPL;
	.reg .pred 	%p<10>;
	.reg .b32 	%r<47>;
	.reg .b64 	%rd<74>;
	.reg .b64 	%fd<5>;

	mov.u64 	%SPL, __local_depot1;
	ld.param.f64 	%fd4, [__internal_trig_reduction_slowpathd_param_0];
	add.u64 	%rd1, %SPL, 0;
	{
	.reg .b32 %temp; 
	mov.b64 	{%temp, %r1}, %fd4;
	}
	shr.u32 	%r2, %r1, 20;
	and.b32  	%r3, %r2, 2047;
	setp.eq.s32 	%p1, %r3, 2047;
	mov.b32 	%r46, 0;
	@%p1 bra 	$L__BB1_9;
	add.s32 	%r20, %r3, -1024;
	mov.b64 	%rd20, %fd4;
	shl.b64 	%rd2, %rd20, 11;
	shr.u32 	%r4, %r20, 6;
	sub.s32 	%r45, 15, %r4;
	sub.s32 	%r21, 19, %r4;
	setp.lt.u32 	%p2, %r20, 128;
	selp.b32 	%r6, 18, %r21, %p2;
	setp.ge.s32 	%p3, %r45, %r6;
	mov.b64 	%rd70, 0;
	@%p3 bra 	$L__BB1_4;
	add.s32 	%r23, %r6, %r4;
	neg.s32 	%r43, %r23;
	or.b64  	%rd3, %rd2, -9223372036854775808;
	mov.b64 	%rd70, 0;
	mov.b32 	%r42, 0;
	mov.u64 	%rd25, __cudart_i2opi_d;
	mov.u32 	%r44, %r45;
$L__BB1_3:
	.pragma "nounroll";
	mul.wide.s32 	%rd22, %r42, 8;
	add.s64 	%rd23, %rd1, %rd22;
	mul.wide.s32 	%rd24, %r44, 8;
	add.s64 	%rd26, %rd25, %rd24;
	ld.global.nc.u64 	%rd27, [%rd26];
	{
	.reg .u32 %r0, %r1, %r2, %r3, %alo, %ahi, %blo, %bhi, %clo, %chi;
	mov.b64 	{%alo,%ahi}, %rd27;
	mov.b64 	{%blo,%bhi}, %rd3;
	mov.b64 	{%clo,%chi}, %rd70;
	mad.lo.cc.u32 	%r0, %alo, %blo, %clo;
	madc.hi.cc.u32 	%r1, %alo, %blo, %chi;
	madc.hi.u32 	%r2, %alo, %bhi, 0;
	mad.lo.cc.u32 	%r1, %alo, %bhi, %r1;
	madc.hi.cc.u32 	%r2, %ahi, %blo, %r2;
	madc.hi.u32 	%r3, %ahi, %bhi, 0;
	mad.lo.cc.u32 	%r1, %ahi, %blo, %r1;
	madc.lo.cc.u32 	%r2, %ahi, %bhi, %r2;
	addc.u32 	%r3, %r3, 0;
	mov.b64 	%rd28, {%r0,%r1};
	mov.b64 	%rd70, {%r2,%r3};
	}
	st.local.u64 	[%rd23], %rd28;
	add.s32 	%r44, %r44, 1;
	add.s32 	%r43, %r43, 1;
	add.s32 	%r42, %r42, 1;
	setp.ne.s32 	%p4, %r43, -15;
	mov.u32 	%r45, %r6;
	@%p4 bra 	$L__BB1_3;
$L__BB1_4:
	cvt.s64.s32 	%rd29, %r45;
	cvt.u64.u32 	%rd30, %r4;
	add.s64 	%rd31, %rd30, %rd29;
	shl.b64 	%rd32, %rd31, 3;
	add.s64 	%rd33, %rd1, %rd32;
	st.local.u64 	[%rd33+-120], %rd70;
	and.b32  	%r15, %r2, 63;
	ld.local.u64 	%rd72, [%rd1+16];
	ld.local.u64 	%rd71, [%rd1+24];
	setp.eq.s32 	%p5, %r15, 0;
	@%p5 bra 	$L__BB1_6;
	shl.b64 	%rd34, %rd71, %r15;
	shr.u64 	%rd35, %rd72, 1;
	xor.b32  	%r24, %r15, 63;
	shr.u64 	%rd36, %rd35, %r24;
	or.b64  	%rd71, %rd34, %rd36;
	ld.local.u64 	%rd37, [%rd1+8];
	shl.b64 	%rd38, %rd72, %r15;
	shr.u64 	%rd39, %rd37, 1;
	shr.u64 	%rd40, %rd39, %r24;
	or.b64  	%rd72, %rd38, %rd40;
$L__BB1_6:
	and.b32  	%r25, %r1, -2147483648;
	shr.u64 	%rd41, %rd71, 62;
	cvt.u32.u64 	%r26, %rd41;
	mov.b64 	{%r27, %r28}, %rd71;
	mov.b64 	{%r29, %r30}, %rd72;
	shf.l.wrap.b32 	%r31, %r30, %r27, 2;
	shf.l.wrap.b32 	%r32, %r27, %r28, 2;
	mov.b64 	%rd42, {%r31, %r32};
	shl.b64 	%rd43, %rd72, 2;
	shr.u64 	%rd44, %rd42, 63;
	cvt.u32.u64 	%r33, %rd44;
	add.s32 	%r34, %r33, %r26;
	setp.eq.s32 	%p6, %r25, 0;
	neg.s32 	%r35, %r34;
	selp.b32 	%r46, %r34, %r35, %p6;
	setp.gt.s64 	%p7, %rd42, -1;
	mov.b64 	%rd45, 0;
	{
	.reg .u32 %r0, %r1, %r2, %r3, %a0, %a1, %a2, %a3, %b0, %b1, %b2, %b3;
	mov.b64 	{%a0,%a1}, %rd45;
	mov.b64 	{%a2,%a3}, %rd45;
	mov.b64 	{%b0,%b1}, %rd43;
	mov.b64 	{%b2,%b3}, %rd42;
	sub.cc.u32 	%r0, %a0, %b0;
	subc.cc.u32 	%r1, %a1, %b1;
	subc.cc.u32 	%r2, %a2, %b2;
	subc.u32 	%r3, %a3, %b3;
	mov.b64 	%rd46, {%r0,%r1};
	mov.b64 	%rd47, {%r2,%r3};
	}
	xor.b32  	%r36, %r25, -2147483648;
	selp.b64 	%rd73, %rd42, %rd47, %p7;
	selp.b64 	%rd14, %rd43, %rd46, %p7;
	selp.b32 	%r17, %r25, %r36, %p7;
	clz.b64 	%r37, %rd73;
	cvt.u64.u32 	%rd15, %r37;
	setp.eq.s32 	%p8, %r37, 0;
	@%p8 bra 	$L__BB1_8;
	cvt.u32.u64 	%r38, %rd15;
	and.b32  	%r39, %r38, 63;
	shl.b64 	%rd48, %rd73, %r39;
	shr.u64 	%rd49, %rd14, 1;
	not.b32 	%r40, %r38;
	and.b32  	%r41, %r40, 63;
	shr.u64 	%rd50, %rd49, %r41;
	or.b64  	%rd73, %rd48, %rd50;
$L__BB1_8:
	mov.b64 	%rd51, -3958705157555305931;
	{
	.reg .u32 %r0, %r1, %r2, %r3, %alo, %ahi, %blo, %bhi;
	mov.b64 	{%alo,%ahi}, %rd73;
	mov.b64 	{%blo,%bhi}, %rd51;
	mul.lo.u32 	%r0, %alo, %blo;
	mul.hi.u32 	%r1, %alo, %blo;
	mad.lo.cc.u32 	%r1, %alo, %bhi, %r1;
	madc.hi.u32 	%r2, %alo, %bhi, 0;
	mad.lo.cc.u32 	%r1, %ahi, %blo, %r1;
	madc.hi.cc.u32 	%r2, %ahi, %blo, %r2;
	madc.hi.u32 	%r3, %ahi, %bhi, 0;
	mad.lo.cc.u32 	%r2, %ahi, %bhi, %r2;
	addc.u32 	%r3, %r3, 0;
	mov.b64 	%rd52, {%r0,%r1};
	mov.b64 	%rd53, {%r2,%r3};
	}
	setp.gt.s64 	%p9, %rd53, 0;
	{
	.reg .u32 %r0, %r1, %r2, %r3, %a0, %a1, %a2, %a3, %b0, %b1, %b2, %b3;
	mov.b64 	{%a0,%a1}, %rd52;
	mov.b64 	{%a2,%a3}, %rd53;
	mov.b64 	{%b0,%b1}, %rd52;
	mov.b64 	{%b2,%b3}, %rd53;
	add.cc.u32 	%r0, %a0, %b0;
	addc.cc.u32 	%r1, %a1, %b1;
	addc.cc.u32 	%r2, %a2, %b2;
	addc.u32 	%r3, %a3, %b3;
	mov.b64 	%rd54, {%r0,%r1};
	mov.b64 	%rd55, {%r2,%r3};
	}
	selp.b64 	%rd56, %rd55, %rd53, %p9;
	selp.s64 	%rd57, -1, 0, %p9;
	sub.s64 	%rd58, %rd57, %rd15;
	cvt.u64.u32 	%rd59, %r17;
	shl.b64 	%rd60, %rd59, 32;
	add.s64 	%rd61, %rd56, 1;
	shr.u64 	%rd62, %rd61, 10;
	add.s64 	%rd63, %rd62, 1;
	shr.u64 	%rd64, %rd63, 1;
	shl.b64 	%rd65, %rd58, 52;
	add.s64 	%rd66, %rd65, %rd64;
	add.s64 	%rd67, %rd66, 4602678819172646912;
	or.b64  	%rd68, %rd67, %rd60;
	mov.b64 	%fd4, %rd68;
$L__BB1_9:
	st.param.f64 	[func_retval0], %fd4;
	st.param.b32 	[func_retval0+8], %r46;
	ret;

}


// ===== COMPILED SASS (sm_100) =====

	.target	sm_100

	.elftype	@"ET_EXEC"


//--------------------- .note.nv.tkinfo           --------------------------
	.section	.note.nv.tkinfo,"",@"SHT_NOTE"
	.sectionflags	@"SHF_NOTE_NV_TKINFO"
	.tkinfo
        /*0018*/ 	.word	0x00000002
        /*0030*/ 	.string	""
        /*0030*/ 	.string	"ptxas"
        /*0030*/ 	.string	"Cuda compilation tools, release 13.0, V13.0.88"
        /*0030*/ 	.string	"Build cuda_13.0.r13.0/compiler.36424714_0"
        /*0030*/ 	.string	"-arch sm_100 -m 64 "



//--------------------- .note.nv.cuinfo           --------------------------
	.section	.note.nv.cuinfo,"",@"SHT_NOTE"
	.sectionflags	@"SHF_NOTE_NV_CUINFO"
        /*0018*/ 	.short	0x0002
        /*001a*/ 	.short	0x0064
        /*001c*/ 	.short	0x0082
	.zero		2


//--------------------- .nv.info                  --------------------------
	.section	.nv.info,"",@"SHT_CUDA_INFO"
	.align	4


	//----- nvinfo : EIATTR_REGCOUNT
	.align		4
        /*0000*/ 	.byte	0x04, 0x2f
        /*0002*/ 	.short	(.L_3 - .L_2)
	.align		4
.L_2:
        /*0004*/ 	.word	index@(_Z10funcMatrixPfS_fii)
        /*0008*/ 	.word	0x0000001c


	//----- nvinfo : EIATTR_FRAME_SIZE
	.align		4
.L_3:
        /*000c*/ 	.byte	0x04, 0x11
        /*000e*/ 	.short	(.L_5 - .L_4)
	.align		4
.L_4:
        /*0010*/ 	.word	index@($_Z10funcMatrixPfS_fii$__internal_trig_reduction_slowpathd)
        /*0014*/ 	.word	0x00000028


	//----- nvinfo : EIATTR_FRAME_SIZE
	.align		4
.L_5:
        /*0018*/ 	.byte	0x04, 0x11
        /*001a*/ 	.short	(.L_7 - .L_6)
	.align		4
.L_6:
        /*001c*/ 	.word	index@($__internal_2_$__cuda_sm3x_div_rn_noftz_f32_slowpath)
        /*0020*/ 	.word	0x00000028


	//----- nvinfo : EIATTR_FRAME_SIZE
	.align		4
.L_7:
        /*0024*/ 	.byte	0x04, 0x11
        /*0026*/ 	.short	(.L_9 - .L_8)
	.align		4
.L_8:
        /*0028*/ 	.word	index@($__internal_1_$__cuda_sm20_sqrt_rn_f32_slowpath)
        /*002c*/ 	.word	0x00000028


	//----- nvinfo : EIATTR_FRAME_SIZE
	.align		4
.L_9:
        /*0030*/ 	.byte	0x04, 0x11
        /*0032*/ 	.short	(.L_11 - .L_10)
	.align		4
.L_10:
        /*0034*/ 	.word	index@($__internal_0_$__cuda_sm20_div_rn_f64_full)
        /*0038*/ 	.word	0x00000028


	//----- nvinfo : EIATTR_FRAME_SIZE
	.align		4
.L_11:
        /*003c*/ 	.byte	0x04, 0x11
        /*003e*/ 	.short	(.L_13 - .L_12)
	.align		4
.L_12:
        /*0040*/ 	.word	index@(_Z10funcMatrixPfS_fii)
        /*0044*/ 	.word	0x00000028


	//----- nvinfo : EIATTR_MIN_STACK_SIZE
	.align		4
.L_13:
        /*0048*/ 	.byte	0x04, 0x12
        /*004a*/ 	.short	(.L_15 - .L_14)
	.align		4
.L_14:
        /*004c*/ 	.word	index@(_Z10funcMatrixPfS_fii)
        /*0050*/ 	.word	0x00000028
.L_15:


//--------------------- .nv.compat                --------------------------
	.section	.nv.compat,"",@"SHT_CUDA_COMPAT_INFO"
	.align	4
        /*0000*/ 	.byte	0x02, 0x09, 0x00, 0x00, 0x02, 0x02, 0x01, 0x00, 0x02, 0x05, 0x05, 0x00, 0x03, 0x07, 0x01, 0x01
        /*0010*/ 	.byte	0x02, 0x03, 0x00, 0x00, 0x02, 0x06, 0x01, 0x00, 0x04, 0x0b, 0x08, 0x00, 0x01, 0x00, 0x00, 0x00
        /*0020*/ 	.byte	0x00, 0x00, 0x00, 0x00


//--------------------- .nv.info._Z10funcMatrixPfS_fii --------------------------
	.section	.nv.info._Z10funcMatrixPfS_fii,"",@"SHT_CUDA_INFO"
	.sectionflags	@""
	.align	4


	//----- nvinfo : EIATTR_CUDA_API_VERSION
	.align		4
        /*0000*/ 	.byte	0x04, 0x37
        /*0002*/ 	.short	(.L_17 - .L_16)
.L_16:
        /*0004*/ 	.word	0x00000082


	//----- nvinfo : EIATTR_KPARAM_INFO
	.align		4
.L_17:
        /*0008*/ 	.byte	0x04, 0x17
        /*000a*/ 	.short	(.L_19 - .L_18)
.L_18:
        /*000c*/ 	.word	0x00000000
        /*0010*/ 	.short	0x0004
        /*0012*/ 	.short	0x0018
        /*0014*/ 	.byte	0x00, 0xf0, 0x11, 0x00


	//----- nvinfo : EIATTR_KPARAM_INFO
	.align		4
.L_19:
        /*0018*/ 	.byte	0x04, 0x17
        /*001a*/ 	.short	(.L_21 - .L_20)
.L_20:
        /*001c*/ 	.word	0x00000000
        /*0020*/ 	.short	0x0003
        /*0022*/ 	.short	0x0014
        /*0024*/ 	.byte	0x00, 0xf0, 0x11, 0x00


	//----- nvinfo : EIATTR_KPARAM_INFO
	.align		4
.L_21:
        /*0028*/ 	.byte	0x04, 0x17
        /*002a*/ 	.short	(.L_23 - .L_22)
.L_22:
        /*002c*/ 	.word	0x00000000
        /*0030*/ 	.short	0x0002
        /*0032*/ 	.short	0x0010
        /*0034*/ 	.byte	0x00, 0xf0, 0x11, 0x00


	//----- nvinfo : EIATTR_KPARAM_INFO
	.align		4
.L_23:
        /*0038*/ 	.byte	0x04, 0x17
        /*003a*/ 	.short	(.L_25 - .L_24)
.L_24:
        /*003c*/ 	.word	0x00000000
        /*0040*/ 	.short	0x0001
        /*0042*/ 	.short	0x0008
        /*0044*/ 	.byte	0x00, 0xf5, 0x21, 0x00


	//----- nvinfo : EIATTR_KPARAM_INFO
	.align		4
.L_25:
        /*0048*/ 	.byte	0x04, 0x17
        /*004a*/ 	.short	(.L_27 - .L_26)
.L_26:
        /*004c*/ 	.word	0x00000000
        /*0050*/ 	.short	0x0000
        /*0052*/ 	.short	0x0000
        /*0054*/ 	.byte	0x00, 0xf5, 0x21, 0x00


	//----- nvinfo : EIATTR_SPARSE_MMA_MASK
	.align		4
.L_27:
        /*0058*/ 	.byte	0x03, 0x50
        /*005a*/ 	.short	0x0000


	//----- nvinfo : EIATTR_MAXREG_COUNT
	.align		4
        /*005c*/ 	.byte	0x03, 0x1b
        /*005e*/ 	.short	0x00ff


	//----- nvinfo : EIATTR_MERCURY_ISA_VERSION
	.align		4
        /*0060*/ 	.byte	0x03, 0x5f
        /*0062*/ 	.short	0x0101


	//----- nvinfo : EIATTR_VRC_CTA_INIT_COUNT
	.align		4
        /*0064*/ 	.byte	0x02, 0x4a
	.zero		1
	.zero		1


	//----- nvinfo : EIATTR_EXIT_INSTR_OFFSETS
	.align		4
        /*0068*/ 	.byte	0x04, 0x1c
        /*006a*/ 	.short	(.L_29 - .L_28)


	//   ....[0]....
.L_28:
        /*006c*/ 	.word	0x000000f0


	//   ....[1]....
        /*0070*/ 	.word	0x00000860


	//----- nvinfo : EIATTR_CRS_STACK_SIZE
	.align		4
.L_29:
        /*0074*/ 	.byte	0x04, 0x1e
        /*0076*/ 	.short	(.L_31 - .L_30)
.L_30:
        /*0078*/ 	.word	0x00000000


	//----- nvinfo : EIATTR_CBANK_PARAM_SIZE
	.align		4
.L_31:
        /*007c*/ 	.byte	0x03, 0x19
        /*007e*/ 	.short	0x001c


	//----- nvinfo : EIATTR_PARAM_CBANK
	.align		4
        /*0080*/ 	.byte	0x04, 0x0a
        /*0082*/ 	.short	(.L_33 - .L_32)
	.align		4
.L_32:
        /*0084*/ 	.word	index@(.nv.constant0._Z10funcMatrixPfS_fii)
        /*0088*/ 	.short	0x0380
        /*008a*/ 	.short	0x001c


	//----- nvinfo : EIATTR_SW_WAR
	.align		4
.L_33:
        /*008c*/ 	.byte	0x04, 0x36
        /*008e*/ 	.short	(.L_35 - .L_34)
.L_34:
        /*0090*/ 	.word	0x00000008
.L_35:


//--------------------- .nv.callgraph             --------------------------
	.section	.nv.callgraph,"",@"SHT_CUDA_CALLGRAPH"
	.align	4
	.sectionentsize	8
	.align		4
        /*0000*/ 	.word	0x00000000
	.align		4
        /*0004*/ 	.word	0xffffffff
	.align		4
        /*0008*/ 	.word	0x00000000
	.align		4
        /*000c*/ 	.word	0xfffffffe
	.align		4
        /*0010*/ 	.word	0x00000000
	.align		4
        /*0014*/ 	.word	0xfffffffd
	.align		4
        /*0018*/ 	.word	0x00000000
	.align		4
        /*001c*/ 	.word	0xfffffffc


//--------------------- .nv.constant4             --------------------------
	.section	.nv.constant4,"a",@progbits
	.align	8
	.align		8
.nv.constant4:
        /*0000*/ 	.dword	__cudart_i2opi_d
	.align		8
        /*0008*/ 	.dword	__cudart_sin_cos_coeffs


//--------------------- .text._Z10funcMatrixPfS_fii --------------------------
	.section	.text._Z10funcMatrixPfS_fii,"ax",@progbits
	.align	128
        .global         _Z10funcMatrixPfS_fii
        .type           _Z10funcMatrixPfS_fii,@function
        .size           _Z10funcMatrixPfS_fii,(.L_x_32 - _Z10funcMatrixPfS_fii)
        .other          _Z10funcMatrixPfS_fii,@"STO_CUDA_ENTRY STV_DEFAULT"
_Z10funcMatrixPfS_fii:
.text._Z10funcMatrixPfS_fii:
[----:B------:R-:W0:Y:S01]  /*0000*/  LDC R1, c[0x0][0x37c] ;  /* 0x0000df00ff017b82 */ /* 0x000e220000000800 */
[----:B------:R-:W1:Y:S07]  /*0010*/  S2R R3, SR_TID.Y ;  /* 0x0000000000037919 */ /* 0x000e6e0000002200 */
[----:B------:R-:W2:Y:S01]  /*0020*/  LDC R5, c[0x0][0x360] ;  /* 0x0000d800ff057b82 */ /* 0x000ea20000000800 */
[----:B------:R-:W3:Y:S01]  /*0030*/  LDCU UR7, c[0x0][0x398] ;  /* 0x00007300ff0777ac */ /* 0x000ee20008000800 */
[----:B0-----:R-:W-:Y:S01]  /*0040*/  VIADD R1, R1, 0xffffffd8 ;  /* 0xffffffd801017836 */ /* 0x001fe20000000000 */
[----:B------:R-:W2:Y:S01]  /*0050*/  S2R R10, SR_TID.X ;  /* 0x00000000000a7919 */ /* 0x000ea20000002100 */
[----:B------:R-:W0:Y:S04]  /*0060*/  LDCU UR6, c[0x0][0x394] ;  /* 0x00007280ff0677ac */ /* 0x000e280008000800 */
[----:B------:R-:W1:Y:S08]  /*0070*/  S2UR UR5, SR_CTAID.Y ;  /* 0x00000000000579c3 */ /* 0x000e700000002600 */
[----:B------:R-:W1:Y:S08]  /*0080*/  LDC R0, c[0x0][0x364] ;  /* 0x0000d900ff007b82 */ /* 0x000e700000000800 */
[----:B------:R-:W2:Y:S01]  /*0090*/  S2UR UR4, SR_CTAID.X ;  /* 0x00000000000479c3 */ /* 0x000ea20000002500 */
[----:B-1----:R-:W-:-:S05]  /*00a0*/  IMAD R3, R0, UR5, R3 ;  /* 0x0000000500037c24 */ /* 0x002fca000f8e0203 */
[----:B---3--:R-:W-:Y:S01]  /*00b0*/  ISETP.GE.U32.AND P0, PT, R3, UR7, PT ;  /* 0x0000000703007c0c */ /* 0x008fe2000bf06070 */
[----:B--2---:R-:W-:-:S05]  /*00c0*/  IMAD R10, R5, UR4, R10 ;  /* 0x00000004050a7c24 */ /* 0x004fca000f8e020a */
[----:B0-----:R-:W-:Y:S01]  /*00d0*/  ISETP.GE.U32.OR P0, PT, R10, UR6, P0 ;  /* 0x000000060a007c0c */ /* 0x001fe20008706470 */
[----:B------:R-:W-:-:S12]  /*00e0*/  IMAD R10, R3, UR6, R10 ;  /* 0x00000006030a7c24 */ /* 0x000fd8000f8e020a */
[----:B------:R-:W-:Y:S05]  /*00f0*/  @P0 EXIT ;  /* 0x000000000000094d */ /* 0x000fea0003800000 */
[----:B------:R-:W0:Y:S01]  /*0100*/  LDC R4, c[0x0][0x390] ;  /* 0x0000e400ff047b82 */ /* 0x000e220000000800 */
[----:B------:R-:W-:Y:S01]  /*0110*/  UMOV UR4, 0x40000000 ;  /* 0x4000000000047882 */ /* 0x000fe20000000000 */
[----:B------:R-:W-:Y:S02]  /*0120*/  VIADD R8, R3, 0x1 ;  /* 0x0000000103087836 */ /* 0x000fe40000000000 */
[----:B------:R-:W-:-:S03]  /*0130*/  IMAD.U32 R7, RZ, RZ, UR4 ;  /* 0x00000004ff077e24 */ /* 0x000fc6000f8e00ff */
[----:B------:R-:W-:Y:S01]  /*0140*/  I2FP.F32.U32 R8, R8 ;  /* 0x0000000800087245 */ /* 0x000fe20000201000 */
[----:B0-----:R-:W0:Y:S08]  /*0150*/  MUFU.RCP R0, R4 ;  /* 0x0000000400007308 */ /* 0x001e300000001000 */
[----:B------:R-:W1:Y:S01]  /*0160*/  FCHK P0, R7, R4 ;  /* 0x0000000407007302 */ /* 0x000e620000000000 */
[----:B0-----:R-:W-:-:S04]  /*0170*/  FFMA R5, R0, -R4, 1 ;  /* 0x3f80000000057423 */ /* 0x001fc80000000804 */
[----:B------:R-:W-:-:S04]  /*0180*/  FFMA R0, R0, R5, R0 ;  /* 0x0000000500007223 */ /* 0x000fc80000000000 */
[----:B------:R-:W-:-:S04]  /*0190*/  FFMA R5, R0, 2, RZ ;  /* 0x4000000000057823 */ /* 0x000fc800000000ff */
[----:B------:R-:W-:-:S04]  /*01a0*/  FFMA R2, R5, -R4, 2 ;  /* 0x4000000005027423 */ /* 0x000fc80000000804 */
[----:B------:R-:W-:Y:S01]  /*01b0*/  FFMA R0, R0, R2, R5 ;  /* 0x0000000200007223 */ /* 0x000fe20000000005 */
[----:B-1----:R-:W-:Y:S06]  /*01c0*/  @!P0 BRA `(.L_x_0) ;  /* 0x00000000000c8947 */ /* 0x002fec0003800000 */
[----:B------:R-:W-:-:S07]  /*01d0*/  MOV R2, 0x1f0 ;  /* 0x000001f000027802 */ /* 0x000fce0000000f00 */
[----:B------:R-:W-:Y:S05]  /*01e0*/  CALL.REL.NOINC `($__internal_2_$__cuda_sm3x_div_rn_noftz_f32_slowpath) ;  /* 0x0000000c00707944 */ /* 0x000fea0003c00000 */
[----:B------:R-:W-:-:S07]  /*01f0*/  IMAD.MOV.U32 R0, RZ, RZ, R6 ;  /* 0x000000ffff007224 */ /* 0x000fce00078e0006 */
.L_x_0:
[----:B------:R-:W-:Y:S01]  /*0200*/  VIADD R2, R0, 0xf3000000 ;  /* 0xf300000000027836 */ /* 0x000fe20000000000 */
[----:B------:R0:W1:Y:S04]  /*0210*/  MUFU.RSQ R5, R0 ;  /* 0x0000000000057308 */ /* 0x0000680000001400 */
[----:B------:R-:W-:-:S13]  /*0220*/  ISETP.GT.U32.AND P0, PT, R2, 0x727fffff, PT ;  /* 0x727fffff0200780c */ /* 0x000fda0003f04070 */
[----:B01----:R-:W-:Y:S05]  /*0230*/  @!P0 BRA `(.L_x_1) ;  /* 0x00000000000c8947 */ /* 0x003fea0003800000 */
[----:B------:R-:W-:-:S07]  /*0240*/  MOV R4, 0x260 ;  /* 0x0000026000047802 */ /* 0x000fce0000000f00 */
[----:B------:R-:W-:Y:S05]  /*0250*/  CALL.REL.NOINC `($__internal_1_$__cuda_sm20_sqrt_rn_f32_slowpath) ;  /* 0x0000000800f47944 */ /* 0x000fea0003c00000 */
[----:B------:R-:W-:Y:S05]  /*0260*/  BRA `(.L_x_2) ;  /* 0x0000000000107947 */ /* 0x000fea0003800000 */
.L_x_1:
[C---:B------:R-:W-:Y:S01]  /*0270*/  FMUL.FTZ R3, R5.reuse, R0 ;  /* 0x0000000005037220 */ /* 0x040fe20000410000 */
[----:B------:R-:W-:-:S03]  /*0280*/  FMUL.FTZ R12, R5, 0.5 ;  /* 0x3f000000050c7820 */ /* 0x000fc60000410000 */
[----:B------:R-:W-:-:S04]  /*0290*/  FFMA R0, -R3, R3, R0 ;  /* 0x0000000303007223 */ /* 0x000fc80000000100 */
[----:B------:R-:W-:-:S07]  /*02a0*/  FFMA R12, R0, R12, R3 ;  /* 0x0000000c000c7223 */ /* 0x000fce0000000003 */
.L_x_2:
[----:B------:R-:W0:Y:S01]  /*02b0*/  LDCU UR4, c[0x0][0x390] ;  /* 0x00007200ff0477ac */ /* 0x000e220008000800 */
[----:B------:R-:W-:Y:S01]  /*02c0*/  IMAD.MOV.U32 R2, RZ, RZ, 0x1 ;  /* 0x00000001ff027424 */ /* 0x000fe200078e00ff */
[----:B------:R-:W-:Y:S01]  /*02d0*/  BSSY.RECONVERGENT B0, `(.L_x_3) ;  /* 0x0000018000007945 */ /* 0x000fe20003800200 */
[----:B------:R-:W-:Y:S01]  /*02e0*/  UMOV UR5, 0x40091eb8 ;  /* 0x40091eb800057882 */ /* 0x000fe20000000000 */
[----:B0-----:R-:W0:Y:S01]  /*02f0*/  F2F.F64.F32 R4, UR4 ;  /* 0x0000000400047d10 */ /* 0x001e220008201800 */
[----:B------:R-:W-:-:S07]  /*0300*/  UMOV UR4, 0x51eb851f ;  /* 0x51eb851f00047882 */ /* 0x000fce0000000000 */
[----:B0-----:R-:W0:Y:S02]  /*0310*/  MUFU.RCP64H R3, R5 ;  /* 0x0000000500037308 */ /* 0x001e240000001800 */
[----:B0-----:R-:W-:-:S08]  /*0320*/  DFMA R6, -R4, R2, 1 ;  /* 0x3ff000000406742b */ /* 0x001fd00000000102 */
[----:B------:R-:W-:Y:S02]  /*0330*/  DFMA R14, R6, R6, R6 ;  /* 0x00000006060e722b */ /* 0x000fe40000000006 */
[----:B------:R-:W0:Y:S06]  /*0340*/  F2F.F64.F32 R6, R8 ;  /* 0x0000000800067310 */ /* 0x000e2c0000201800 */
[----:B------:R-:W-:-:S08]  /*0350*/  DFMA R14, R2, R14, R2 ;  /* 0x0000000e020e722b */ /* 0x000fd00000000002 */
[----:B------:R-:W-:Y:S02]  /*0360*/  DFMA R2, -R4, R14, 1 ;  /* 0x3ff000000402742b */ /* 0x000fe4000000010e */
[----:B0-----:R-:W-:Y:S01]  /*0370*/  DMUL R6, R6, UR4 ;  /* 0x0000000406067c28 */ /* 0x001fe20008000000 */
[----:B------:R-:W0:Y:S05]  /*0380*/  LDCU.64 UR4, c[0x0][0x358] ;  /* 0x00006b00ff0477ac */ /* 0x000e2a0008000a00 */
[----:B------:R-:W-:-:S04]  /*0390*/  DFMA R2, R14, R2, R14 ;  /* 0x000000020e02722b */ /* 0x000fc8000000000e */
[----:B------:R-:W-:-:S04]  /*03a0*/  FSETP.GEU.AND P1, PT, |R7|, 6.5827683646048100446e-37, PT ;  /* 0x036000000700780b */ /* 0x000fc80003f2e200 */
[----:B------:R-:W-:-:S08]  /*03b0*/  DMUL R14, R6, R2 ;  /* 0x00000002060e7228 */ /* 0x000fd00000000000 */
[----:B------:R-:W-:-:S08]  /*03c0*/  DFMA R16, -R4, R14, R6 ;  /* 0x0000000e0410722b */ /* 0x000fd00000000106 */
[----:B------:R-:W-:-:S10]  /*03d0*/  DFMA R2, R2, R16, R14 ;  /* 0x000000100202722b */ /* 0x000fd4000000000e */
[----:B------:R-:W-:-:S05]  /*03e0*/  FFMA R0, RZ, R5, R3 ;  /* 0x00000005ff007223 */ /* 0x000fca0000000003 */
[----:B------:R-:W-:-:S13]  /*03f0*/  FSETP.GT.AND P0, PT, |R0|, 1.469367938527859385e-39, PT ;  /* 0x001000000000780b */ /* 0x000fda0003f04200 */
[----:B0-----:R-:W-:Y:S05]  /*0400*/  @P0 BRA P1, `(.L_x_4) ;  /* 0x0000000000100947 */ /* 0x001fea0000800000 */
[----:B------:R-:W-:-:S07]  /*0410*/  MOV R0, 0x430 ;  /* 0x0000043000007802 */ /* 0x000fce0000000f00 */
[----:B------:R-:W-:Y:S05]  /*0420*/  CALL.REL.NOINC `($__internal_0_$__cuda_sm20_div_rn_f64_full) ;  /* 0x0000000400107944 */ /* 0x000fea0003c00000 */
[----:B------:R-:W-:Y:S02]  /*0430*/  IMAD.MOV.U32 R2, RZ, RZ, R16 ;  /* 0x000000ffff027224 */ /* 0x000fe400078e0010 */
[----:B------:R-:W-:-:S07]  /*0440*/  IMAD.MOV.U32 R3, RZ, RZ, R17 ;  /* 0x000000ffff037224 */ /* 0x000fce00078e0011 */
.L_x_4:
[----:B------:R-:W-:Y:S05]  /*0450*/  BSYNC.RECONVERGENT B0 ;  /* 0x0000000000007941 */ /* 0x000fea0003800200 */
.L_x_3:
[----:B------:R-:W0:Y:S02]  /*0460*/  LDC.64 R4, c[0x0][0x380] ;  /* 0x0000e000ff047b82 */ /* 0x000e240000000a00 */
[----:B0-----:R-:W-:-:S06]  /*0470*/  IMAD.WIDE.U32 R4, R10, 0x4, R4 ;  /* 0x000000040a047825 */ /* 0x001fcc00078e0004 */
[----:B------:R-:W2:Y:S01]  /*0480*/  LDG.E R4, desc[UR4][R4.64] ;  /* 0x0000000404047981 */ /* 0x000ea2000c1e1900 */
[----:B------:R-:W-:Y:S01]  /*0490*/  BSSY.RECONVERGENT B0, `(.L_x_5) ;  /* 0x0000019000007945 */ /* 0x000fe20003800200 */
[----:B--2---:R-:W0:Y:S02]  /*04a0*/  F2F.F64.F32 R16, R4 ;  /* 0x0000000400107310 */ /* 0x004e240000201800 */
[----:B0-----:R-:W-:-:S08]  /*04b0*/  DMUL R16, R16, R2 ;  /* 0x0000000210107228 */ /* 0x001fd00000000000 */
[----:B------:R-:W-:-:S14]  /*04c0*/  DSETP.NEU.AND P0, PT, |R16|, +INF , PT ;  /* 0x7ff000001000742a */ /* 0x000fdc0003f0d200 */
[----:B------:R-:W-:Y:S01]  /*04d0*/  @!P0 DMUL R2, RZ, R16 ;  /* 0x00000010ff028228 */ /* 0x000fe20000000000 */
[----:B------:R-:W-:Y:S01]  /*04e0*/  @!P0 IMAD.MOV.U32 R0, RZ, RZ, RZ ;  /* 0x000000ffff008224 */ /* 0x000fe200078e00ff */
[----:B------:R-:W-:Y:S09]  /*04f0*/  @!P0 BRA `(.L_x_6) ;  /* 0x0000000000488947 */ /* 0x000ff20003800000 */
[----:B------:R-:W-:Y:S01]  /*0500*/  UMOV UR6, 0x6dc9c883 ;  /* 0x6dc9c88300067882 */ /* 0x000fe20000000000 */
[----:B------:R-:W-:Y:S01]  /*0510*/  UMOV UR7, 0x3fe45f30 ;  /* 0x3fe45f3000077882 */ /* 0x000fe20000000000 */
[C---:B------:R-:W-:Y:S02]  /*0520*/  DSETP.GE.AND P0, PT, |R16|.reuse, 2.14748364800000000000e+09, PT ;  /* 0x41e000001000742a */ /* 0x040fe40003f06200 */
[----:B------:R-:W-:Y:S01]  /*0530*/  DMUL R4, R16, UR6 ;  /* 0x0000000610047c28 */ /* 0x000fe20008000000 */
[----:B------:R-:W-:Y:S01]  /*0540*/  UMOV UR6, 0x54442d18 ;  /* 0x54442d1800067882 */ /* 0x000fe20000000000 */
[----:B------:R-:W-:-:S04]  /*0550*/  UMOV UR7, 0x3ff921fb ;  /* 0x3ff921fb00077882 */ /* 0x000fc80000000000 */
[----:B------:R-:W0:Y:S08]  /*0560*/  F2I.F64 R0, R4 ;  /* 0x0000000400007311 */ /* 0x000e300000301100 */
[----:B0-----:R-:W0:Y:S02]  /*0570*/  I2F.F64 R2, R0 ;  /* 0x0000000000027312 */ /* 0x001e240000201c00 */
[----:B0-----:R-:W-:Y:S01]  /*0580*/  DFMA R6, R2, -UR6, R16 ;  /* 0x8000000602067c2b */ /* 0x001fe20008000010 */
[----:B------:R-:W-:Y:S01]  /*0590*/  UMOV UR6, 0x33145c00 ;  /* 0x33145c0000067882 */ /* 0x000fe20000000000 */
[----:B------:R-:W-:-:S06]  /*05a0*/  UMOV UR7, 0x3c91a626 ;  /* 0x3c91a62600077882 */ /* 0x000fcc0000000000 */
[----:B------:R-:W-:Y:S01]  /*05b0*/  DFMA R6, R2, -UR6, R6 ;  /* 0x8000000602067c2b */ /* 0x000fe20008000006 */
[----:B------:R-:W-:Y:S01]  /*05c0*/  UMOV UR6, 0x252049c0 ;  /* 0x252049c000067882 */ /* 0x000fe20000000000 */
[----:B------:R-:W-:-:S06]  /*05d0*/  UMOV UR7, 0x397b839a ;  /* 0x397b839a00077882 */ /* 0x000fcc0000000000 */
[----:B------:R-:W-:Y:S01]  /*05e0*/  DFMA R2, R2, -UR6, R6 ;  /* 0x8000000602027c2b */ /* 0x000fe20008000006 */
[----:B------:R-:W-:Y:S10]  /*05f0*/  @!P0 BRA `(.L_x_6) ;  /* 0x0000000000088947 */ /* 0x000ff40003800000 */
[----:B------:R-:W-:-:S07]  /*0600*/  MOV R14, 0x620 ;  /* 0x00000620000e7802 */ /* 0x000fce0000000f00 */
[----:B------:R-:W-:Y:S05]  /*0610*/  CALL.REL.NOINC `($_Z10funcMatrixPfS_fii$__internal_trig_reduction_slowpathd) ;  /* 0x0000000c00c07944 */ /* 0x000fea0003c00000 */
.L_x_6:
[----:B------:R-:W-:Y:S05]  /*0620*/  BSYNC.RECONVERGENT B0 ;  /* 0x0000000000007941 */ /* 0x000fea0003800200 */
.L_x_5:
[----:B------:R-:W0:Y:S01]  /*0630*/  LDCU.64 UR6, c[0x4][0x8] ;  /* 0x01000100ff0677ac */ /* 0x000e220008000a00 */
[----:B------:R-:W-:-:S05]  /*0640*/  IMAD.SHL.U32 R4, R0, 0x40, RZ ;  /* 0x0000004000047824 */ /* 0x000fca00078e00ff */
[----:B------:R-:W-:-:S04]  /*0650*/  LOP3.LUT R4, R4, 0x40, RZ, 0xc0, !PT ;  /* 0x0000004004047812 */ /* 0x000fc800078ec0ff */
[----:B0-----:R-:W-:-:S05]  /*0660*/  IADD3 R14, P0, PT, R4, UR6, RZ ;  /* 0x00000006040e7c10 */ /* 0x001fca000ff1e0ff */
[----:B------:R-:W-:-:S05]  /*0670*/  IMAD.X R15, RZ, RZ, UR7, P0 ;  /* 0x00000007ff0f7e24 */ /* 0x000fca00080e06ff */
[----:B------:R-:W2:Y:S04]  /*0680*/  LDG.E.128.CONSTANT R4, desc[UR4][R14.64] ;  /* 0x000000040e047981 */ /* 0x000ea8000c1e9d00 */
[----:B------:R-:W3:Y:S04]  /*0690*/  LDG.E.128.CONSTANT R16, desc[UR4][R14.64+0x10] ;  /* 0x000010040e107981 */ /* 0x000ee8000c1e9d00 */
[----:B------:R-:W4:Y:S01]  /*06a0*/  LDG.E.128.CONSTANT R20, desc[UR4][R14.64+0x20] ;  /* 0x000020040e147981 */ /* 0x000f22000c1e9d00 */
[----:B------:R-:W-:Y:S01]  /*06b0*/  LOP3.LUT R8, R0, 0x1, RZ, 0xc0, !PT ;  /* 0x0000000100087812 */ /* 0x000fe200078ec0ff */
[----:B------:R-:W-:Y:S01]  /*06c0*/  IMAD.MOV.U32 R24, RZ, RZ, 0x20fd8164 ;  /* 0x20fd8164ff187424 */ /* 0x000fe200078e00ff */
[----:B------:R-:W0:Y:S01]  /*06d0*/  F2F.F64.F32 R12, R12 ;  /* 0x0000000c000c7310 */ /* 0x000e220000201800 */
[----:B------:R-:W-:Y:S01]  /*06e0*/  IMAD.MOV.U32 R11, RZ, RZ, 0x3da8ff83 ;  /* 0x3da8ff83ff0b7424 */ /* 0x000fe200078e00ff */
[----:B------:R-:W-:Y:S01]  /*06f0*/  ISETP.NE.U32.AND P0, PT, R8, 0x1, PT ;  /* 0x000000010800780c */ /* 0x000fe20003f05070 */
[----:B------:R-:W-:-:S03]  /*0700*/  DMUL R8, R2, R2 ;  /* 0x0000000202087228 */ /* 0x000fc60000000000 */
[----:B------:R-:W-:Y:S02]  /*0710*/  FSEL R24, R24, -8.06006814911005101289e+34, !P0 ;  /* 0xf9785eba18187808 */ /* 0x000fe40004000000 */
[----:B------:R-:W-:-:S06]  /*0720*/  FSEL R25, -R11, 0.11223486810922622681, !P0 ;  /* 0x3de5db650b197808 */ /* 0x000fcc0004000100 */
[----:B--2---:R-:W-:-:S08]  /*0730*/  DFMA R4, R8, R24, R4 ;  /* 0x000000180804722b */ /* 0x004fd00000000004 */
[C---:B------:R-:W-:Y:S01]  /*0740*/  DFMA R4, R8.reuse, R4, R6 ;  /* 0x000000040804722b */ /* 0x040fe20000000006 */
[----:B------:R-:W1:Y:S07]  /*0750*/  LDC.64 R6, c[0x0][0x388] ;  /* 0x0000e200ff067b82 */ /* 0x000e6e0000000a00 */
[----:B---3--:R-:W-:-:S08]  /*0760*/  DFMA R4, R8, R4, R16 ;  /* 0x000000040804722b */ /* 0x008fd00000000010 */
[----:B------:R-:W-:-:S08]  /*0770*/  DFMA R4, R8, R4, R18 ;  /* 0x000000040804722b */ /* 0x000fd00000000012 */
[----:B----4-:R-:W-:Y:S01]  /*0780*/  DFMA R4, R8, R4, R20 ;  /* 0x000000040804722b */ /* 0x010fe20000000014 */
[----:B-1----:R-:W-:-:S07]  /*0790*/  IMAD.WIDE.U32 R10, R10, 0x4, R6 ;  /* 0x000000040a0a7825 */ /* 0x002fce00078e0006 */
[----:B------:R-:W-:-:S08]  /*07a0*/  DFMA R4, R8, R4, R22 ;  /* 0x000000040804722b */ /* 0x000fd00000000016 */
[----:B------:R-:W-:Y:S02]  /*07b0*/  DFMA R2, R4, R2, R2 ;  /* 0x000000020402722b */ /* 0x000fe40000000002 */
[----:B------:R-:W-:-:S10]  /*07c0*/  DFMA R4, R8, R4, 1 ;  /* 0x3ff000000804742b */ /* 0x000fd40000000004 */
[----:B------:R-:W-:Y:S02]  /*07d0*/  FSEL R4, R4, R2, !P0 ;  /* 0x0000000204047208 */ /* 0x000fe40004000000 */
[----:B------:R-:W-:Y:S02]  /*07e0*/  FSEL R5, R5, R3, !P0 ;  /* 0x0000000305057208 */ /* 0x000fe40004000000 */
[----:B------:R-:W-:-:S04]  /*07f0*/  LOP3.LUT P0, RZ, R0, 0x2, RZ, 0xc0, !PT ;  /* 0x0000000200ff7812 */ /* 0x000fc8000780c0ff */
[----:B------:R-:W-:-:S10]  /*0800*/  DADD R2, RZ, -R4 ;  /* 0x00000000ff027229 */ /* 0x000fd40000000804 */
[----:B------:R-:W-:Y:S02]  /*0810*/  FSEL R2, R4, R2, !P0 ;  /* 0x0000000204027208 */ /* 0x000fe40004000000 */
[----:B------:R-:W-:-:S06]  /*0820*/  FSEL R3, R5, R3, !P0 ;  /* 0x0000000305037208 */ /* 0x000fcc0004000000 */
[----:B0-----:R-:W-:-:S10]  /*0830*/  DMUL R2, R12, R2 ;  /* 0x000000020c027228 */ /* 0x001fd40000000000 */
[----:B------:R-:W0:Y:S02]  /*0840*/  F2F.F32.F64 R3, R2 ;  /* 0x0000000200037310 */ /* 0x000e240000301000 */
[----:B0-----:R-:W-:Y:S01]  /*0850*/  STG.E desc[UR4][R10.64], R3 ;  /* 0x000000030a007986 */ /* 0x001fe2000c101904 */
[----:B------:R-:W-:Y:S05]  /*0860*/  EXIT ;  /* 0x000000000000794d */ /* 0x000fea0003800000 */
        .weak           $__internal_0_$__cuda_sm20_div_rn_f64_full
        .type           $__internal_0_$__cuda_sm20_div_rn_f64_full,@function
        .size           $__internal_0_$__cuda_sm20_div_rn_f64_full,($__internal_1_$__cuda_sm20_sqrt_rn_f32_slowpath - $__internal_0_$__cuda_sm20_div_rn_f64_full)
$__internal_0_$__cuda_sm20_div_rn_f64_full:
[C---:B------:R-:W-:Y:S01]  /*0870*/  FSETP.GEU.AND P0, PT, |R5|.reuse, 1.469367938527859385e-39, PT ;  /* 0x001000000500780b */ /* 0x040fe20003f0e200 */
[----:B------:R-:W-:Y:S01]  /*0880*/  IMAD.MOV.U32 R8, RZ, RZ, 0x1 ;  /* 0x00000001ff087424 */ /* 0x000fe200078e00ff */
[----:B------:R-:W-:Y:S01]  /*0890*/  LOP3.LUT R2, R5, 0x800fffff, RZ, 0xc0, !PT ;  /* 0x800fffff05027812 */ /* 0x000fe200078ec0ff */
[----:B------:R-:W-:Y:S01]  /*08a0*/  IMAD.MOV.U32 R13, RZ, RZ, 0x1ca00000 ;  /* 0x1ca00000ff0d7424 */ /* 0x000fe200078e00ff */
[C---:B------:R-:W-:Y:S01]  /*08b0*/  FSETP.GEU.AND P2, PT, |R7|.reuse, 1.469367938527859385e-39, PT ;  /* 0x001000000700780b */ /* 0x040fe20003f4e200 */
[----:B------:R-:W-:Y:S01]  /*08c0*/  BSSY.RECONVERGENT B1, `(.L_x_7) ;  /* 0x0000053000017945 */ /* 0x000fe20003800200 */
[----:B------:R-:W-:Y:S01]  /*08d0*/  LOP3.LUT R3, R2, 0x3ff00000, RZ, 0xfc, !PT ;  /* 0x3ff0000002037812 */ /* 0x000fe200078efcff */
[----:B------:R-:W-:Y:S01]  /*08e0*/  IMAD.MOV.U32 R2, RZ, RZ, R4 ;  /* 0x000000ffff027224 */ /* 0x000fe200078e0004 */
[----:B------:R-:W-:-:S05]  /*08f0*/  LOP3.LUT R11, R7, 0x7ff00000, RZ, 0xc0, !PT ;  /* 0x7ff00000070b7812 */ /* 0x000fca00078ec0ff */
[----:B------:R-:W-:-:S04]  /*0900*/  @!P0 DMUL R2, R4, 8.98846567431157953865e+307 ;  /* 0x7fe0000004028828 */ /* 0x000fc80000000000 */
[----:B------:R-:W-:Y:S02]  /*0910*/  @!P2 LOP3.LUT R18, R5, 0x7ff00000, RZ, 0xc0, !PT ;  /* 0x7ff000000512a812 */ /* 0x000fe400078ec0ff */
[----:B------:R-:W0:Y:S02]  /*0920*/  MUFU.RCP64H R9, R3 ;  /* 0x0000000300097308 */ /* 0x000e240000001800 */
[----:B------:R-:W-:Y:S01]  /*0930*/  @!P2 ISETP.GE.U32.AND P3, PT, R11, R18, PT ;  /* 0x000000120b00a20c */ /* 0x000fe20003f66070 */
[----:B------:R-:W-:Y:S01]  /*0940*/  @!P2 IMAD.MOV.U32 R18, RZ, RZ, RZ ;  /* 0x000000ffff12a224 */ /* 0x000fe200078e00ff */
[----:B0-----:R-:W-:-:S08]  /*0950*/  DFMA R14, R8, -R2, 1 ;  /* 0x3ff00000080e742b */ /* 0x001fd00000000802 */
[----:B------:R-:W-:Y:S01]  /*0960*/  DFMA R16, R14, R14, R14 ;  /* 0x0000000e0e10722b */ /* 0x000fe2000000000e */
[----:B------:R-:W-:Y:S02]  /*0970*/  LOP3.LUT R14, R5, 0x7ff00000, RZ, 0xc0, !PT ;  /* 0x7ff00000050e7812 */ /* 0x000fe400078ec0ff */
[----:B------:R-:W-:Y:S02]  /*0980*/  @!P2 SEL R15, R13, 0x63400000, !P3 ;  /* 0x634000000d0fa807 */ /* 0x000fe40005800000 */
[----:B------:R-:W-:-:S03]  /*0990*/  ISETP.GE.U32.AND P1, PT, R11, R14, PT ;  /* 0x0000000e0b00720c */ /* 0x000fc60003f26070 */
[----:B------:R-:W-:Y:S01]  /*09a0*/  DFMA R16, R8, R16, R8 ;  /* 0x000000100810722b */ /* 0x000fe20000000008 */
[--C-:B------:R-:W-:Y:S01]  /*09b0*/  @!P2 LOP3.LUT R15, R15, 0x80000000, R7.reuse, 0xf8, !PT ;  /* 0x800000000f0fa812 */ /* 0x100fe200078ef807 */
[----:B------:R-:W-:Y:S01]  /*09c0*/  IMAD.MOV.U32 R8, RZ, RZ, R6 ;  /* 0x000000ffff087224 */ /* 0x000fe200078e0006 */
[----:B------:R-:W-:Y:S02]  /*09d0*/  SEL R9, R13, 0x63400000, !P1 ;  /* 0x634000000d097807 */ /* 0x000fe40004800000 */
[----:B------:R-:W-:Y:S02]  /*09e0*/  @!P2 LOP3.LUT R19, R15, 0x100000, RZ, 0xfc, !PT ;  /* 0x001000000f13a812 */ /* 0x000fe400078efcff */
[----:B------:R-:W-:Y:S01]  /*09f0*/  LOP3.LUT R9, R9, 0x800fffff, R7, 0xf8, !PT ;  /* 0x800fffff09097812 */ /* 0x000fe200078ef807 */
[----:B------:R-:W-:-:S05]  /*0a00*/  DFMA R20, R16, -R2, 1 ;  /* 0x3ff000001014742b */ /* 0x000fca0000000802 */
[----:B------:R-:W-:-:S03]  /*0a10*/  @!P2 DFMA R8, R8, 2, -R18 ;  /* 0x400000000808a82b */ /* 0x000fc60000000812 */
[----:B------:R-:W-:Y:S01]  /*0a20*/  DFMA R16, R16, R20, R16 ;  /* 0x000000141010722b */ /* 0x000fe20000000010 */
[----:B------:R-:W-:Y:S02]  /*0a30*/  IMAD.MOV.U32 R21, RZ, RZ, R11 ;  /* 0x000000ffff157224 */ /* 0x000fe400078e000b */
[----:B------:R-:W-:Y:S01]  /*0a40*/  IMAD.MOV.U32 R20, RZ, RZ, R14 ;  /* 0x000000ffff147224 */ /* 0x000fe200078e000e */
[----:B------:R-:W-:-:S03]  /*0a50*/  @!P0 LOP3.LUT R20, R3, 0x7ff00000, RZ, 0xc0, !PT ;  /* 0x7ff0000003148812 */ /* 0x000fc600078ec0ff */
[----:B------:R-:W-:Y:S01]  /*0a60*/  @!P2 LOP3.LUT R21, R9, 0x7ff00000, RZ, 0xc0, !PT ;  /* 0x7ff000000915a812 */ /* 0x000fe200078ec0ff */
[----:B------:R-:W-:Y:S01]  /*0a70*/  DMUL R18, R16, R8 ;  /* 0x0000000810127228 */ /* 0x000fe20000000000 */
[----:B------:R-:W-:-:S03]  /*0a80*/  VIADD R23, R20, 0xffffffff ;  /* 0xffffffff14177836 */ /* 0x000fc60000000000 */
[----:B------:R-:W-:-:S04]  /*0a90*/  VIADD R22, R21, 0xffffffff ;  /* 0xffffffff15167836 */ /* 0x000fc80000000000 */
[----:B------:R-:W-:Y:S01]  /*0aa0*/  DFMA R14, R18, -R2, R8 ;  /* 0x80000002120e722b */ /* 0x000fe20000000008 */
[----:B------:R-:W-:-:S04]  /*0ab0*/  ISETP.GT.U32.AND P0, PT, R22, 0x7feffffe, PT ;  /* 0x7feffffe1600780c */ /* 0x000fc80003f04070 */
[----:B------:R-:W-:-:S03]  /*0ac0*/  ISETP.GT.U32.OR P0, PT, R23, 0x7feffffe, P0 ;  /* 0x7feffffe1700780c */ /* 0x000fc60000704470 */
[----:B------:R-:W-:-:S10]  /*0ad0*/  DFMA R14, R16, R14, R18 ;  /* 0x0000000e100e722b */ /* 0x000fd40000000012 */
[----:B------:R-:W-:Y:S05]  /*0ae0*/  @P0 BRA `(.L_x_8) ;  /* 0x00000000006c0947 */ /* 0x000fea0003800000 */
[----:B------:R-:W-:-:S04]  /*0af0*/  LOP3.LUT R16, R5, 0x7ff00000, RZ, 0xc0, !PT ;  /* 0x7ff0000005107812 */ /* 0x000fc800078ec0ff */
[CC--:B------:R-:W-:Y:S02]  /*0b00*/  VIADDMNMX R6, R11.reuse, -R16.reuse, 0xb9600000, !PT ;  /* 0xb96000000b067446 */ /* 0x0c0fe40007800910 */
[----:B------:R-:W-:Y:S02]  /*0b10*/  ISETP.GE.U32.AND P0, PT, R11, R16, PT ;  /* 0x000000100b00720c */ /* 0x000fe40003f06070 */
[----:B------:R-:W-:Y:S02]  /*0b20*/  VIMNMX R6, PT, PT, R6, 0x46a00000, PT ;  /* 0x46a0000006067848 */ /* 0x000fe40003fe0100 */
[----:B------:R-:W-:-:S05]  /*0b30*/  SEL R11, R13, 0x63400000, !P0 ;  /* 0x634000000d0b7807 */ /* 0x000fca0004000000 */
[----:B------:R-:W-:Y:S02]  /*0b40*/  IMAD.IADD R11, R6, 0x1, -R11 ;  /* 0x00000001060b7824 */ /* 0x000fe400078e0a0b */
[----:B------:R-:W-:Y:S02]  /*0b50*/  IMAD.MOV.U32 R6, RZ, RZ, RZ ;  /* 0x000000ffff067224 */ /* 0x000fe400078e00ff */
[----:B------:R-:W-:-:S06]  /*0b60*/  VIADD R7, R11, 0x7fe00000 ;  /* 0x7fe000000b077836 */ /* 0x000fcc0000000000 */
[----:B------:R-:W-:-:S10]  /*0b70*/  DMUL R16, R14, R6 ;  /* 0x000000060e107228 */ /* 0x000fd40000000000 */
[----:B------:R-:W-:-:S13]  /*0b80*/  FSETP.GTU.AND P0, PT, |R17|, 1.469367938527859385e-39, PT ;  /* 0x001000001100780b */ /* 0x000fda0003f0c200 */
[----:B------:R-:W-:Y:S05]  /*0b90*/  @P0 BRA `(.L_x_9) ;  /* 0x0000000000940947 */ /* 0x000fea0003800000 */
[----:B------:R-:W-:Y:S01]  /*0ba0*/  DFMA R2, R14, -R2, R8 ;  /* 0x800000020e02722b */ /* 0x000fe20000000008 */
[----:B------:R-:W-:-:S09]  /*0bb0*/  IMAD.MOV.U32 R6, RZ, RZ, RZ ;  /* 0x000000ffff067224 */ /* 0x000fd200078e00ff */
[C---:B------:R-:W-:Y:S02]  /*0bc0*/  FSETP.NEU.AND P0, PT, R3.reuse, RZ, PT ;  /* 0x000000ff0300720b */ /* 0x040fe40003f0d000 */
[----:B------:R-:W-:-:S04]  /*0bd0*/  LOP3.LUT R5, R3, 0x80000000, R5, 0x48, !PT ;  /* 0x8000000003057812 */ /* 0x000fc800078e4805 */
[----:B------:R-:W-:-:S07]  /*0be0*/  LOP3.LUT R7, R5, R7, RZ, 0xfc, !PT ;  /* 0x0000000705077212 */ /* 0x000fce00078efcff */
[----:B------:R-:W-:Y:S05]  /*0bf0*/  @!P0 BRA `(.L_x_9) ;  /* 0x00000000007c8947 */ /* 0x000fea0003800000 */
[----:B------:R-:W-:Y:S01]  /*0c00*/  IMAD.MOV R3, RZ, RZ, -R11 ;  /* 0x000000ffff037224 */ /* 0x000fe200078e0a0b */
[----:B------:R-:W-:Y:S01]  /*0c10*/  DMUL.RP R6, R14, R6 ;  /* 0x000000060e067228 */ /* 0x000fe20000008000 */
[----:B------:R-:W-:Y:S01]  /*0c20*/  IMAD.MOV.U32 R2, RZ, RZ, RZ ;  /* 0x000000ffff027224 */ /* 0x000fe200078e00ff */
[----:B------:R-:W-:-:S05]  /*0c30*/  IADD3 R11, PT, PT, -R11, -0x43300000, RZ ;  /* 0xbcd000000b0b7810 */ /* 0x000fca0007ffe1ff */
[----:B------:R-:W-:-:S03]  /*0c40*/  DFMA R2, R16, -R2, R14 ;  /* 0x800000021002722b */ /* 0x000fc6000000000e */
[----:B------:R-:W-:-:S07]  /*0c50*/  LOP3.LUT R5, R7, R5, RZ, 0x3c, !PT ;  /* 0x0000000507057212 */ /* 0x000fce00078e3cff */
[----:B------:R-:W-:-:S04]  /*0c60*/  FSETP.NEU.AND P0, PT, |R3|, R11, PT ;  /* 0x0000000b0300720b */ /* 0x000fc80003f0d200 */
[----:B------:R-:W-:Y:S02]  /*0c70*/  FSEL R16, R6, R16, !P0 ;  /* 0x0000001006107208 */ /* 0x000fe40004000000 */
[----:B------:R-:W-:Y:S01]  /*0c80*/  FSEL R17, R5, R17, !P0 ;  /* 0x0000001105117208 */ /* 0x000fe20004000000 */
[----:B------:R-:W-:Y:S06]  /*0c90*/  BRA `(.L_x_9) ;  /* 0x0000000000547947 */ /* 0x000fec0003800000 */
.L_x_8:
[----:B------:R-:W-:-:S14]  /*0ca0*/  DSETP.NAN.AND P0, PT, R6, R6, PT ;  /* 0x000000060600722a */ /* 0x000fdc0003f08000 */
[----:B------:R-:W-:Y:S05]  /*0cb0*/  @P0 BRA `(.L_x_10) ;  /* 0x0000000000440947 */ /* 0x000fea0003800000 */
[----:B------:R-:W-:-:S14]  /*0cc0*/  DSETP.NAN.AND P0, PT, R4, R4, PT ;  /* 0x000000040400722a */ /* 0x000fdc0003f08000 */
[----:B------:R-:W-:Y:S05]  /*0cd0*/  @P0 BRA `(.L_x_11) ;  /* 0x0000000000300947 */ /* 0x000fea0003800000 */
[----:B------:R-:W-:Y:S01]  /*0ce0*/  ISETP.NE.AND P0, PT, R21, R20, PT ;  /* 0x000000141500720c */ /* 0x000fe20003f05270 */
[----:B------:R-:W-:Y:S02]  /*0cf0*/  IMAD.MOV.U32 R16, RZ, RZ, 0x0 ;  /* 0x00000000ff107424 */ /* 0x000fe400078e00ff */
[----:B------:R-:W-:-:S10]  /*0d00*/  IMAD.MOV.U32 R17, RZ, RZ, -0x80000 ;  /* 0xfff80000ff117424 */ /* 0x000fd400078e00ff */
[----:B------:R-:W-:Y:S05]  /*0d10*/  @!P0 BRA `(.L_x_9) ;  /* 0x0000000000348947 */ /* 0x000fea0003800000 */
[----:B------:R-:W-:Y:S02]  /*0d20*/  ISETP.NE.AND P0, PT, R21, 0x7ff00000, PT ;  /* 0x7ff000001500780c */ /* 0x000fe40003f05270 */
[----:B------:R-:W-:Y:S02]  /*0d30*/  LOP3.LUT R17, R7, 0x80000000, R5, 0x48, !PT ;  /* 0x8000000007117812 */ /* 0x000fe400078e4805 */
[----:B------:R-:W-:-:S13]  /*0d40*/  ISETP.EQ.OR P0, PT, R20, RZ, !P0 ;  /* 0x000000ff1400720c */ /* 0x000fda0004702670 */
[----:B------:R-:W-:Y:S01]  /*0d50*/  @P0 LOP3.LUT R2, R17, 0x7ff00000, RZ, 0xfc, !PT ;  /* 0x7ff0000011020812 */ /* 0x000fe200078efcff */
[----:B------:R-:W-:Y:S02]  /*0d60*/  @!P0 IMAD.MOV.U32 R16, RZ, RZ, RZ ;  /* 0x000000ffff108224 */ /* 0x000fe400078e00ff */
[----:B------:R-:W-:Y:S02]  /*0d70*/  @P0 IMAD.MOV.U32 R16, RZ, RZ, RZ ;  /* 0x000000ffff100224 */ /* 0x000fe400078e00ff */
[----:B------:R-:W-:Y:S01]  /*0d80*/  @P0 IMAD.MOV.U32 R17, RZ, RZ, R2 ;  /* 0x000000ffff110224 */ /* 0x000fe200078e0002 */
[----:B------:R-:W-:Y:S06]  /*0d90*/  BRA `(.L_x_9) ;  /* 0x0000000000147947 */ /* 0x000fec0003800000 */
.L_x_11:
[----:B------:R-:W-:Y:S01]  /*0da0*/  LOP3.LUT R17, R5, 0x80000, RZ, 0xfc, !PT ;  /* 0x0008000005117812 */ /* 0x000fe200078efcff */
[----:B------:R-:W-:Y:S01]  /*0db0*/  IMAD.MOV.U32 R16, RZ, RZ, R4 ;  /* 0x000000ffff107224 */ /* 0x000fe200078e0004 */
[----:B------:R-:W-:Y:S06]  /*0dc0*/  BRA `(.L_x_9) ;  /* 0x0000000000087947 */ /* 0x000fec0003800000 */
.L_x_10:
[----:B------:R-:W-:Y:S01]  /*0dd0*/  LOP3.LUT R17, R7, 0x80000, RZ, 0xfc, !PT ;  /* 0x0008000007117812 */ /* 0x000fe200078efcff */
[----:B------:R-:W-:-:S07]  /*0de0*/  IMAD.MOV.U32 R16, RZ, RZ, R6 ;  /* 0x000000ffff107224 */ /* 0x000fce00078e0006 */
.L_x_9:
[----:B------:R-:W-:Y:S05]  /*0df0*/  BSYNC.RECONVERGENT B1 ;  /* 0x0000000000017941 */ /* 0x000fea0003800200 */
.L_x_7:
[----:B------:R-:W-:Y:S02]  /*0e00*/  IMAD.MOV.U32 R2, RZ, RZ, R0 ;  /* 0x000000ffff027224 */ /* 0x000fe400078e0000 */
[----:B------:R-:W-:-:S04]  /*0e10*/  IMAD.MOV.U32 R3, RZ, RZ, 0x0 ;  /* 0x00000000ff037424 */ /* 0x000fc800078e00ff */
[----:B------:R-:W-:Y:S05]  /*0e20*/  RET.REL.NODEC R2 `(_Z10funcMatrixPfS_fii) ;  /* 0xfffffff002747950 */ /* 0x000fea0003c3ffff */
        .weak           $__internal_1_$__cuda_sm20_sqrt_rn_f32_slowpath
        .type           $__internal_1_$__cuda_sm20_sqrt_rn_f32_slowpath,@function
        .size           $__internal_1_$__cuda_sm20_sqrt_rn_f32_slowpath,($__internal_2_$__cuda_sm3x_div_rn_noftz_f32_slowpath - $__internal_1_$__cuda_sm20_sqrt_rn_f32_slowpath)
$__internal_1_$__cuda_sm20_sqrt_rn_f32_slowpath:
[----:B------:R-:W-:-:S13]  /*0e30*/  LOP3.LUT P0, RZ, R0, 0x7fffffff, RZ, 0xc0, !PT ;  /* 0x7fffffff00ff7812 */ /* 0x000fda000780c0ff */
[----:B------:R-:W-:Y:S01]  /*0e40*/  @!P0 IMAD.MOV.U32 R2, RZ, RZ, R0 ;  /* 0x000000ffff028224 */ /* 0x000fe200078e0000 */
[----:B------:R-:W-:Y:S06]  /*0e50*/  @!P0 BRA `(.L_x_12) ;  /* 0x0000000000448947 */ /* 0x000fec0003800000 */
[----:B------:R-:W-:-:S13]  /*0e60*/  FSETP.GEU.FTZ.AND P0, PT, R0, RZ, PT ;  /* 0x000000ff0000720b */ /* 0x000fda0003f1e000 */
[----:B------:R-:W-:Y:S01]  /*0e70*/  @!P0 IMAD.MOV.U32 R2, RZ, RZ, 0x7fffffff ;  /* 0x7fffffffff028424 */ /* 0x000fe200078e00ff */
[----:B------:R-:W-:Y:S06]  /*0e80*/  @!P0 BRA `(.L_x_12) ;  /* 0x0000000000388947 */ /* 0x000fec0003800000 */
[----:B------:R-:W-:-:S13]  /*0e90*/  FSETP.GTU.FTZ.AND P0, PT, |R0|, +INF , PT ;  /* 0x7f8000000000780b */ /* 0x000fda0003f1c200 */
[----:B------:R-:W-:Y:S01]  /*0ea0*/  @P0 FADD.FTZ R2, R0, 1 ;  /* 0x3f80000000020421 */ /* 0x000fe20000010000 */
[----:B------:R-:W-:Y:S06]  /*0eb0*/  @P0 BRA `(.L_x_12) ;  /* 0x00000000002c0947 */ /* 0x000fec0003800000 */
[----:B------:R-:W-:-:S13]  /*0ec0*/  FSETP.NEU.FTZ.AND P0, PT, |R0|, +INF , PT ;  /* 0x7f8000000000780b */ /* 0x000fda0003f1d200 */
[----:B------:R-:W-:Y:S01]  /*0ed0*/  @!P0 IMAD.MOV.U32 R2, RZ, RZ, R0 ;  /* 0x000000ffff028224 */ /* 0x000fe200078e0000 */
[----:B------:R-:W-:Y:S06]  /*0ee0*/  @!P0 BRA `(.L_x_12) ;  /* 0x0000000000208947 */ /* 0x000fec0003800000 */
[----:B------:R-:W-:-:S04]  /*0ef0*/  FFMA R0, R0, 1.84467440737095516160e+19, RZ ;  /* 0x5f80000000007823 */ /* 0x000fc800000000ff */
[----:B------:R-:W0:Y:S02]  /*0f00*/  MUFU.RSQ R3, R0 ;  /* 0x0000000000037308 */ /* 0x000e240000001400 */
[----:B0-----:R-:W-:Y:S01]  /*0f10*/  FMUL.FTZ R5, R0, R3 ;  /* 0x0000000300057220 */ /* 0x001fe20000410000 */
[----:B------:R-:W-:-:S03]  /*0f20*/  FMUL.FTZ R3, R3, 0.5 ;  /* 0x3f00000003037820 */ /* 0x000fc60000410000 */
[----:B------:R-:W-:-:S04]  /*0f30*/  FADD.FTZ R2, -R5, -RZ ;  /* 0x800000ff05027221 */ /* 0x000fc80000010100 */
[----:B------:R-:W-:-:S04]  /*0f40*/  FFMA R2, R5, R2, R0 ;  /* 0x0000000205027223 */ /* 0x000fc80000000000 */
[----:B------:R-:W-:-:S04]  /*0f50*/  FFMA R2, R2, R3, R5 ;  /* 0x0000000302027223 */ /* 0x000fc80000000005 */
[----:B------:R-:W-:-:S07]  /*0f60*/  FMUL.FTZ R2, R2, 2.3283064365386962891e-10 ;  /* 0x2f80000002027820 */ /* 0x000fce0000410000 */
.L_x_12:
[----:B------:R-:W-:Y:S02]  /*0f70*/  IMAD.MOV.U32 R12, RZ, RZ, R2 ;  /* 0x000000ffff0c7224 */ /* 0x000fe400078e0002 */
[----:B------:R-:W-:Y:S02]  /*0f80*/  IMAD.MOV.U32 R2, RZ, RZ, R4 ;  /* 0x000000ffff027224 */ /* 0x000fe400078e0004 */
[----:B------:R-:W-:-:S04]  /*0f90*/  IMAD.MOV.U32 R3, RZ, RZ, 0x0 ;  /* 0x00000000ff037424 */ /* 0x000fc800078e00ff */
[----:B------:R-:W-:Y:S05]  /*0fa0*/  RET.REL.NODEC R2 `(_Z10funcMatrixPfS_fii) ;  /* 0xfffffff002147950 */ /* 0x000fea0003c3ffff */
        .weak           $__internal_2_$__cuda_sm3x_div_rn_noftz_f32_slowpath
        .type           $__internal_2_$__cuda_sm3x_div_rn_noftz_f32_slowpath,@function
        .size           $__internal_2_$__cuda_sm3x_div_rn_noftz_f32_slowpath,($_Z10funcMatrixPfS_fii$__internal_trig_reduction_slowpathd - $__internal_2_$__cuda_sm3x_div_rn_noftz_f32_slowpath)
$__internal_2_$__cuda_sm3x_div_rn_noftz_f32_slowpath:
[----:B------:R-:W0:Y:S08]  /*0fb0*/  LDC R0, c[0x0][0x390] ;  /* 0x0000e400ff007b82 */ /* 0x000e300000000800 */
[----:B------:R-:W1:Y:S01]  /*0fc0*/  LDC R5, c[0x0][0x390] ;  /* 0x0000e400ff057b82 */ /* 0x000e620000000800 */
[----:B0-----:R-:W-:-:S04]  /*0fd0*/  SHF.R.U32.HI R3, RZ, 0x17, R0 ;  /* 0x00000017ff037819 */ /* 0x001fc80000011600 */
[----:B------:R-:W-:-:S05]  /*0fe0*/  LOP3.LUT R3, R3, 0xff, RZ, 0xc0, !PT ;  /* 0x000000ff03037812 */ /* 0x000fca00078ec0ff */
[----:B------:R-:W-:-:S05]  /*0ff0*/  VIADD R6, R3, 0xffffffff ;  /* 0xffffffff03067836 */ /* 0x000fca0000000000 */
[----:B------:R-:W-:-:S13]  /*1000*/  ISETP.GT.U32.AND P0, PT, R6, 0xfd, PT ;  /* 0x000000fd0600780c */ /* 0x000fda0003f04070 */
[----:B------:R-:W-:Y:S01]  /*1010*/  @!P0 IMAD.MOV.U32 R4, RZ, RZ, RZ ;  /* 0x000000ffff048224 */ /* 0x000fe200078e00ff */
[----:B-1----:R-:W-:Y:S06]  /*1020*/  @!P0 BRA `(.L_x_13) ;  /* 0x00000000003c8947 */ /* 0x002fec0003800000 */
[----:B------:R-:W-:-:S13]  /*1030*/  FSETP.GTU.FTZ.AND P0, PT, |R0|, +INF , PT ;  /* 0x7f8000000000780b */ /* 0x000fda0003f1c200 */
[----:B------:R-:W-:Y:S05]  /*1040*/  @P0 BRA `(.L_x_14) ;  /* 0x0000000400280947 */ /* 0x000fea0003800000 */
[----:B------:R-:W-:-:S05]  /*1050*/  IMAD.MOV.U32 R4, RZ, RZ, 0x40000000 ;  /* 0x40000000ff047424 */ /* 0x000fca00078e00ff */
[----:B------:R-:W-:-:S13]  /*1060*/  LOP3.LUT P0, RZ, R5, 0x7fffffff, R4, 0xc8, !PT ;  /* 0x7fffffff05ff7812 */ /* 0x000fda000780c804 */
[----:B------:R-:W-:Y:S05]  /*1070*/  @!P0 BRA `(.L_x_15) ;  /* 0x0000000400148947 */ /* 0x000fea0003800000 */
[----:B------:R-:W-:Y:S02]  /*1080*/  FSETP.NEU.FTZ.AND P0, PT, |R0|, +INF , PT ;  /* 0x7f8000000000780b */ /* 0x000fe40003f1d200 */
[----:B------:R-:W-:-:S04]  /*1090*/  LOP3.LUT P1, RZ, R4, 0x7fffffff, RZ, 0xc0, !PT ;  /* 0x7fffffff04ff7812 */ /* 0x000fc8000782c0ff */
[----:B------:R-:W-:-:S13]  /*10a0*/  PLOP3.LUT P0, PT, P0, P1, PT, 0x2f, 0xf2 ;  /* 0x0000000000f2781c */ /* 0x000fda0000702577 */
[----:B------:R-:W-:Y:S05]  /*10b0*/  @P0 BRA `(.L_x_16) ;  /* 0x0000000000fc0947 */ /* 0x000fea0003800000 */
[----:B------:R-:W-:-:S13]  /*10c0*/  LOP3.LUT P0, RZ, R5, 0x7fffffff, RZ, 0xc0, !PT ;  /* 0x7fffffff05ff7812 */ /* 0x000fda000780c0ff */
[----:B------:R-:W-:Y:S05]  /*10d0*/  @!P0 BRA `(.L_x_17) ;  /* 0x0000000000e88947 */ /* 0x000fea0003800000 */
[----:B------:R-:W-:Y:S01]  /*10e0*/  ISETP.GE.AND P0, PT, R6, RZ, PT ;  /* 0x000000ff0600720c */ /* 0x000fe20003f06270 */
[----:B------:R-:W-:-:S12]  /*10f0*/  IMAD.MOV.U32 R4, RZ, RZ, RZ ;  /* 0x000000ffff047224 */ /* 0x000fd800078e00ff */
[----:B------:R-:W-:Y:S01]  /*1100*/  @!P0 FFMA R5, R0, 1.84467440737095516160e+19, RZ ;  /* 0x5f80000000058823 */ /* 0x000fe200000000ff */
[----:B------:R-:W-:-:S07]  /*1110*/  @!P0 VIADD R4, R4, 0x40 ;  /* 0x0000004004048836 */ /* 0x000fce0000000000 */
.L_x_13:
[----:B------:R-:W-:Y:S01]  /*1120*/  LEA R0, R3, 0xc0800000, 0x17 ;  /* 0xc080000003007811 */ /* 0x000fe200078eb8ff */
[----:B------:R-:W-:Y:S01]  /*1130*/  UMOV UR4, 0x40000000 ;  /* 0x4000000000047882 */ /* 0x000fe20000000000 */
[----:B------:R-:W-:Y:S01]  /*1140*/  IADD3 R3, PT, PT, R4, 0x80, -R3 ;  /* 0x0000008004037810 */ /* 0x000fe20007ffe803 */
[----:B------:R-:W-:Y:S02]  /*1150*/  UIADD3 UR4, UPT, UPT, UR4, -0x800000, URZ ;  /* 0xff80000004047890 */ /* 0x000fe4000fffe0ff */
[----:B------:R-:W-:-:S04]  /*1160*/  IMAD.IADD R5, R5, 0x1, -R0 ;  /* 0x0000000105057824 */ /* 0x000fc800078e0a00 */
[----:B------:R-:W0:Y:S01]  /*1170*/  MUFU.RCP R0, R5 ;  /* 0x0000000500007308 */ /* 0x000e220000001000 */
[----:B------:R-:W-:-:S04]  /*1180*/  FADD.FTZ R7, -R5, -RZ ;  /* 0x800000ff05077221 */ /* 0x000fc80000010100 */
[----:B0-----:R-:W-:-:S04]  /*1190*/  FFMA R9, R0, R7, 1 ;  /* 0x3f80000000097423 */ /* 0x001fc80000000007 */
[----:B------:R-:W-:-:S04]  /*11a0*/  FFMA R0, R0, R9, R0 ;  /* 0x0000000900007223 */ /* 0x000fc80000000000 */
[----:B------:R-:W-:-:S04]  /*11b0*/  FFMA R6, R0, UR4, RZ ;  /* 0x0000000400067c23 */ /* 0x000fc800080000ff */
[----:B------:R-:W-:-:S04]  /*11c0*/  FFMA R9, R7, R6, UR4 ;  /* 0x0000000407097e23 */ /* 0x000fc80008000006 */
[----:B------:R-:W-:-:S04]  /*11d0*/  FFMA R9, R0, R9, R6 ;  /* 0x0000000900097223 */ /* 0x000fc80000000006 */
[----:B------:R-:W-:-:S04]  /*11e0*/  FFMA R12, R7, R9, UR4 ;  /* 0x00000004070c7e23 */ /* 0x000fc80008000009 */
[----:B------:R-:W-:-:S05]  /*11f0*/  FFMA R6, R0, R12, R9 ;  /* 0x0000000c00067223 */ /* 0x000fca0000000009 */
[----:B------:R-:W-:-:S04]  /*1200*/  SHF.R.U32.HI R5, RZ, 0x17, R6 ;  /* 0x00000017ff057819 */ /* 0x000fc80000011606 */
[----:B------:R-:W-:-:S05]  /*1210*/  LOP3.LUT R5, R5, 0xff, RZ, 0xc0, !PT ;  /* 0x000000ff05057812 */ /* 0x000fca00078ec0ff */
[----:B------:R-:W-:-:S04]  /*1220*/  IMAD.IADD R7, R5, 0x1, R3 ;  /* 0x0000000105077824 */ /* 0x000fc800078e0203 */
[----:B------:R-:W-:-:S05]  /*1230*/  VIADD R4, R7, 0xffffffff ;  /* 0xffffffff07047836 */ /* 0x000fca0000000000 */
[----:B------:R-:W-:-:S13]  /*1240*/  ISETP.GE.U32.AND P0, PT, R4, 0xfe, PT ;  /* 0x000000fe0400780c */ /* 0x000fda0003f06070 */
[----:B------:R-:W-:Y:S05]  /*1250*/  @!P0 BRA `(.L_x_18) ;  /* 0x0000000000808947 */ /* 0x000fea0003800000 */
[----:B------:R-:W-:-:S13]  /*1260*/  ISETP.GT.AND P0, PT, R7, 0xfe, PT ;  /* 0x000000fe0700780c */ /* 0x000fda0003f04270 */
[----:B------:R-:W-:Y:S05]  /*1270*/  @P0 BRA `(.L_x_19) ;  /* 0x00000000006c0947 */ /* 0x000fea0003800000 */
[----:B------:R-:W-:-:S13]  /*1280*/  ISETP.GE.AND P0, PT, R7, 0x1, PT ;  /* 0x000000010700780c */ /* 0x000fda0003f06270 */
[----:B------:R-:W-:Y:S05]  /*1290*/  @P0 BRA `(.L_x_20) ;  /* 0x0000000000980947 */ /* 0x000fea0003800000 */
[----:B------:R-:W-:Y:S02]  /*12a0*/  ISETP.GE.AND P0, PT, R7, -0x18, PT ;  /* 0xffffffe80700780c */ /* 0x000fe40003f06270 */
[----:B------:R-:W-:-:S11]  /*12b0*/  LOP3.LUT R6, R6, 0x80000000, RZ, 0xc0, !PT ;  /* 0x8000000006067812 */ /* 0x000fd600078ec0ff */
[----:B------:R-:W-:Y:S05]  /*12c0*/  @!P0 BRA `(.L_x_20) ;  /* 0x00000000008c8947 */ /* 0x000fea0003800000 */
[CC--:B------:R-:W-:Y:S01]  /*12d0*/  FFMA.RZ R3, R0.reuse, R12.reuse, R9 ;  /* 0x0000000c00037223 */ /* 0x0c0fe2000000c009 */
[C---:B------:R-:W-:Y:S01]  /*12e0*/  VIADD R5, R7.reuse, 0x20 ;  /* 0x0000002007057836 */ /* 0x040fe20000000000 */
[C---:B------:R-:W-:Y:S02]  /*12f0*/  ISETP.NE.AND P2, PT, R7.reuse, RZ, PT ;  /* 0x000000ff0700720c */ /* 0x040fe40003f45270 */
[----:B------:R-:W-:Y:S01]  /*1300*/  ISETP.NE.AND P1, PT, R7, RZ, PT ;  /* 0x000000ff0700720c */ /* 0x000fe20003f25270 */
[----:B------:R-:W-:Y:S01]  /*1310*/  IMAD.MOV R7, RZ, RZ, -R7 ;  /* 0x000000ffff077224 */ /* 0x000fe200078e0a07 */
[----:B------:R-:W-:Y:S01]  /*1320*/  LOP3.LUT R4, R3, 0x7fffff, RZ, 0xc0, !PT ;  /* 0x007fffff03047812 */ /* 0x000fe200078ec0ff */
[CCC-:B------:R-:W-:Y:S01]  /*1330*/  FFMA.RP R3, R0.reuse, R12.reuse, R9.reuse ;  /* 0x0000000c00037223 */ /* 0x1c0fe20000008009 */
[----:B------:R-:W-:Y:S02]  /*1340*/  FFMA.RM R0, R0, R12, R9 ;  /* 0x0000000c00007223 */ /* 0x000fe40000004009 */
[----:B------:R-:W-:-:S03]  /*1350*/  LOP3.LUT R4, R4, 0x800000, RZ, 0xfc, !PT ;  /* 0x0080000004047812 */ /* 0x000fc600078efcff */
[----:B------:R-:W-:Y:S02]  /*1360*/  FSETP.NEU.FTZ.AND P0, PT, R3, R0, PT ;  /* 0x000000000300720b */ /* 0x000fe40003f1d000 */
[----:B------:R-:W-:Y:S02]  /*1370*/  SHF.L.U32 R5, R4, R5, RZ ;  /* 0x0000000504057219 */ /* 0x000fe400000006ff */
[----:B------:R-:W-:Y:S02]  /*1380*/  SEL R3, R7, RZ, P2 ;  /* 0x000000ff07037207 */ /* 0x000fe40001000000 */
[----:B------:R-:W-:Y:S02]  /*1390*/  ISETP.NE.AND P1, PT, R5, RZ, P1 ;  /* 0x000000ff0500720c */ /* 0x000fe40000f25270 */
[----:B------:R-:W-:Y:S02]  /*13a0*/  SHF.R.U32.HI R3, RZ, R3, R4 ;  /* 0x00000003ff037219 */ /* 0x000fe40000011604 */
[----:B------:R-:W-:-:S02]  /*13b0*/  PLOP3.LUT P0, PT, P0, P1, PT, 0xf8, 0x8f ;  /* 0x00000000008f781c */ /* 0x000fc40000703f70 */
[----:B------:R-:W-:Y:S02]  /*13c0*/  SHF.R.U32.HI R5, RZ, 0x1, R3 ;  /* 0x00000001ff057819 */ /* 0x000fe40000011603 */
[----:B------:R-:W-:-:S04]  /*13d0*/  SEL R0, RZ, 0x1, !P0 ;  /* 0x00000001ff007807 */ /* 0x000fc80004000000 */
[----:B------:R-:W-:-:S04]  /*13e0*/  LOP3.LUT R0, R0, 0x1, R5, 0xf8, !PT ;  /* 0x0000000100007812 */ /* 0x000fc800078ef805 */
[----:B------:R-:W-:-:S05]  /*13f0*/  LOP3.LUT R0, R0, R3, RZ, 0xc0, !PT ;  /* 0x0000000300007212 */ /* 0x000fca00078ec0ff */
[----:B------:R-:W-:-:S05]  /*1400*/  IMAD.IADD R5, R5, 0x1, R0 ;  /* 0x0000000105057824 */ /* 0x000fca00078e0200 */
[----:B------:R-:W-:Y:S01]  /*1410*/  LOP3.LUT R6, R5, R6, RZ, 0xfc, !PT ;  /* 0x0000000605067212 */ /* 0x000fe200078efcff */
[----:B------:R-:W-:Y:S06]  /*1420*/  BRA `(.L_x_20) ;  /* 0x0000000000347947 */ /* 0x000fec0003800000 */
.L_x_19:
[----:B------:R-:W-:-:S04]  /*1430*/  LOP3.LUT R6, R6, 0x80000000, RZ, 0xc0, !PT ;  /* 0x8000000006067812 */ /* 0x000fc800078ec0ff */
[----:B------:R-:W-:Y:S01]  /*1440*/  LOP3.LUT R6, R6, 0x7f800000, RZ, 0xfc, !PT ;  /* 0x7f80000006067812 */ /* 0x000fe200078efcff */
[----:B------:R-:W-:Y:S06]  /*1450*/  BRA `(.L_x_20) ;  /* 0x0000000000287947 */ /* 0x000fec0003800000 */
.L_x_18:
[----:B------:R-:W-:Y:S01]  /*1460*/  IMAD R6, R3, 0x800000, R6 ;  /* 0x0080000003067824 */ /* 0x000fe200078e0206 */
[----:B------:R-:W-:Y:S06]  /*1470*/  BRA `(.L_x_20) ;  /* 0x0000000000207947 */ /* 0x000fec0003800000 */
.L_x_17:
[----:B------:R-:W-:-:S04]  /*1480*/  LOP3.LUT R4, R5, 0x80000000, R4, 0x48, !PT ;  /* 0x8000000005047812 */ /* 0x000fc800078e4804 */
[----:B------:R-:W-:Y:S01]  /*1490*/  LOP3.LUT R6, R4, 0x7f800000, RZ, 0xfc, !PT ;  /* 0x7f80000004067812 */ /* 0x000fe200078efcff */
[----:B------:R-:W-:Y:S06]  /*14a0*/  BRA `(.L_x_20) ;  /* 0x0000000000147947 */ /* 0x000fec0003800000 */
.L_x_16:
[----:B------:R-:W-:Y:S01]  /*14b0*/  LOP3.LUT R6, R5, 0x80000000, R4, 0x48, !PT ;  /* 0x8000000005067812 */ /* 0x000fe200078e4804 */
[----:B------:R-:W-:Y:S06]  /*14c0*/  BRA `(.L_x_20) ;  /* 0x00000000000c7947 */ /* 0x000fec0003800000 */
.L_x_15:
[----:B------:R-:W0:Y:S01]  /*14d0*/  MUFU.RSQ R6, -QNAN ;  /* 0xffc0000000067908 */ /* 0x000e220000001400 */
[----:B------:R-:W-:Y:S05]  /*14e0*/  BRA `(.L_x_20) ;  /* 0x0000000000047947 */ /* 0x000fea0003800000 */
.L_x_14:
[----:B------:R-:W-:-:S07]  /*14f0*/  FADD.FTZ R6, R0, 2 ;  /* 0x4000000000067421 */ /* 0x000fce0000010000 */
.L_x_20:
[----:B------:R-:W-:-:S04]  /*1500*/  IMAD.MOV.U32 R3, RZ, RZ, 0x0 ;  /* 0x00000000ff037424 */ /* 0x000fc800078e00ff */
[----:B0-----:R-:W-:Y:S05]  /*1510*/  RET.REL.NODEC R2 `(_Z10funcMatrixPfS_fii) ;  /* 0xffffffe802b87950 */ /* 0x001fea0003c3ffff */
        .type           $_Z10funcMatrixPfS_fii$__internal_trig_reduction_slowpathd,@function
        .size           $_Z10funcMatrixPfS_fii$__internal_trig_reduction_slowpathd,(.L_x_32 - $_Z10funcMatrixPfS_fii$__internal_trig_reduction_slowpathd)
$_Z10funcMatrixPfS_fii$__internal_trig_reduction_slowpathd:
[--C-:B------:R-:W-:Y:S01]  /*1520*/  SHF.R.U32.HI R4, RZ, 0x14, R17.reuse ;  /* 0x00000014ff047819 */ /* 0x100fe20000011611 */
[----:B------:R-:W-:Y:S02]  /*1530*/  IMAD.MOV.U32 R9, RZ, RZ, R16 ;  /* 0x000000ffff097224 */ /* 0x000fe400078e0010 */
[----:B------:R-:W-:Y:S01]  /*1540*/  IMAD.MOV.U32 R3, RZ, RZ, R17 ;  /* 0x000000ffff037224 */ /* 0x000fe200078e0011 */
[----:B------:R-:W-:Y:S01]  /*1550*/  LOP3.LUT R2, R4, 0x7ff, RZ, 0xc0, !PT ;  /* 0x000007ff04027812 */ /* 0x000fe200078ec0ff */
[----:B------:R-:W-:-:S03]  /*1560*/  IMAD.MOV.U32 R0, RZ, RZ, RZ ;  /* 0x000000ffff007224 */ /* 0x000fc600078e00ff */
[----:B------:R-:W-:-:S13]  /*1570*/  ISETP.NE.AND P0, PT, R2, 0x7ff, PT ;  /* 0x000007ff0200780c */ /* 0x000fda0003f05270 */
[----:B------:R-:W-:Y:S05]  /*1580*/  @!P0 BRA `(.L_x_21) ;  /* 0x0000000800488947 */ /* 0x000fea0003800000 */
[----:B------:R-:W-:Y:S01]  /*1590*/  VIADD R0, R2, 0xfffffc00 ;  /* 0xfffffc0002007836 */ /* 0x000fe20000000000 */
[----:B------:R-:W-:Y:S01]  /*15a0*/  BSSY.RECONVERGENT B1, `(.L_x_22) ;  /* 0x000002f000017945 */ /* 0x000fe20003800200 */
[----:B------:R-:W-:-:S03]  /*15b0*/  CS2R R18, SRZ ;  /* 0x0000000000127805 */ /* 0x000fc6000001ff00 */
[----:B------:R-:W-:Y:S02]  /*15c0*/  SHF.R.U32.HI R5, RZ, 0x6, R0 ;  /* 0x00000006ff057819 */ /* 0x000fe40000011600 */
[----:B------:R-:W-:Y:S02]  /*15d0*/  ISETP.GE.U32.AND P0, PT, R0, 0x80, PT ;  /* 0x000000800000780c */ /* 0x000fe40003f06070 */
[C---:B------:R-:W-:Y:S02]  /*15e0*/  IADD3 R0, PT, PT, -R5.reuse, 0x13, RZ ;  /* 0x0000001305007810 */ /* 0x040fe40007ffe1ff */
[----:B------:R-:W-:Y:S02]  /*15f0*/  IADD3 R15, PT, PT, -R5, 0xf, RZ ;  /* 0x0000000f050f7810 */ /* 0x000fe40007ffe1ff */
[----:B------:R-:W-:-:S04]  /*1600*/  SEL R0, R0, 0x12, P0 ;  /* 0x0000001200007807 */ /* 0x000fc80000000000 */
[----:B------:R-:W-:-:S13]  /*1610*/  ISETP.GE.AND P0, PT, R15, R0, PT ;  /* 0x000000000f00720c */ /* 0x000fda0003f06270 */
[----:B------:R-:W-:Y:S05]  /*1620*/  @P0 BRA `(.L_x_23) ;  /* 0x0000000000980947 */ /* 0x000fea0003800000 */
[----:B------:R-:W0:Y:S01]  /*1630*/  LDC.64 R6, c[0x0][0x358] ;  /* 0x0000d600ff067b82 */ /* 0x000e220000000a00 */
[C---:B------:R-:W-:Y:S01]  /*1640*/  SHF.L.U64.HI R11, R9.reuse, 0xb, R3 ;  /* 0x0000000b090b7819 */ /* 0x040fe20000010203 */
[----:B------:R-:W-:Y:S01]  /*1650*/  BSSY.RECONVERGENT B2, `(.L_x_24) ;  /* 0x0000022000027945 */ /* 0x000fe20003800200 */
[----:B------:R-:W-:Y:S01]  /*1660*/  IMAD.SHL.U32 R9, R9, 0x800, RZ ;  /* 0x0000080009097824 */ /* 0x000fe200078e00ff */
[----:B------:R-:W-:Y:S01]  /*1670*/  IADD3 R13, PT, PT, RZ, -R5, -R0 ;  /* 0x80000005ff0d7210 */ /* 0x000fe20007ffe800 */
[----:B------:R-:W-:Y:S01]  /*1680*/  IMAD.MOV.U32 R8, RZ, RZ, RZ ;  /* 0x000000ffff087224 */ /* 0x000fe200078e00ff */
[----:B------:R-:W-:Y:S02]  /*1690*/  CS2R R18, SRZ ;  /* 0x0000000000127805 */ /* 0x000fe4000001ff00 */
[----:B------:R-:W-:-:S07]  /*16a0*/  LOP3.LUT R11, R11, 0x80000000, RZ, 0xfc, !PT ;  /* 0x800000000b0b7812 */ /* 0x000fce00078efcff */
.L_x_25:
[----:B------:R-:W1:Y:S01]  /*16b0*/  LDC.64 R2, c[0x4][RZ] ;  /* 0x01000000ff027b82 */ /* 0x000e620000000a00 */
[----:B0-----:R-:W-:Y:S02]  /*16c0*/  R2UR UR6, R6 ;  /* 0x00000000060672ca */ /* 0x001fe400000e0000 */
[----:B------:R-:W-:Y:S01]  /*16d0*/  R2UR UR7, R7 ;  /* 0x00000000070772ca */ /* 0x000fe200000e0000 */
[----:B-1----:R-:W-:-:S12]  /*16e0*/  IMAD.WIDE R2, R15, 0x8, R2 ;  /* 0x000000080f027825 */ /* 0x002fd800078e0202 */
[----:B------:R-:W2:Y:S01]  /*16f0*/  LDG.E.64.CONSTANT R2, desc[UR6][R2.64] ;  /* 0x0000000602027981 */ /* 0x000ea2000c1e9b00 */
[----:B------:R-:W-:Y:S02]  /*1700*/  VIADD R13, R13, 0x1 ;  /* 0x000000010d0d7836 */ /* 0x000fe40000000000 */
[----:B------:R-:W-:Y:S02]  /*1710*/  VIADD R15, R15, 0x1 ;  /* 0x000000010f0f7836 */ /* 0x000fe40000000000 */
[----:B--2---:R-:W-:-:S04]  /*1720*/  IMAD.WIDE.U32 R18, P2, R2, R9, R18 ;  /* 0x0000000902127225 */ /* 0x004fc80007840012 */
[----:B------:R-:W-:Y:S02]  /*1730*/  IMAD R21, R2, R11, RZ ;  /* 0x0000000b02157224 */ /* 0x000fe400078e02ff */
[CC--:B------:R-:W-:Y:S02]  /*1740*/  IMAD R16, R3.reuse, R9.reuse, RZ ;  /* 0x0000000903107224 */ /* 0x0c0fe400078e02ff */
[----:B------:R-:W-:Y:S01]  /*1750*/  IMAD.HI.U32 R23, R3, R9, RZ ;  /* 0x0000000903177227 */ /* 0x000fe200078e00ff */
[----:B------:R-:W-:-:S03]  /*1760*/  IADD3 R19, P0, PT, R21, R19, RZ ;  /* 0x0000001315137210 */ /* 0x000fc60007f1e0ff */
[----:B------:R-:W-:Y:S01]  /*1770*/  IMAD R21, R8, 0x8, R1 ;  /* 0x0000000808157824 */ /* 0x000fe200078e0201 */
[----:B------:R-:W-:Y:S01]  /*1780*/  IADD3 R19, P1, PT, R16, R19, RZ ;  /* 0x0000001310137210 */ /* 0x000fe20007f3e0ff */
[----:B------:R-:W-:-:S04]  /*1790*/  IMAD.HI.U32 R16, R2, R11, RZ ;  /* 0x0000000b02107227 */ /* 0x000fc800078e00ff */
[----:B------:R-:W-:Y:S01]  /*17a0*/  IMAD.X R2, RZ, RZ, R16, P2 ;  /* 0x000000ffff027224 */ /* 0x000fe200010e0610 */
[----:B------:R0:W-:Y:S01]  /*17b0*/  STL.64 [R21], R18 ;  /* 0x0000001215007387 */ /* 0x0001e20000100a00 */
[----:B------:R-:W-:-:S03]  /*17c0*/  IMAD.HI.U32 R16, R3, R11, RZ ;  /* 0x0000000b03107227 */ /* 0x000fc600078e00ff */
[----:B------:R-:W-:Y:S01]  /*17d0*/  IADD3.X R2, P0, PT, R23, R2, RZ, P0, !PT ;  /* 0x0000000217027210 */ /* 0x000fe2000071e4ff */
[----:B------:R-:W-:Y:S02]  /*17e0*/  IMAD R3, R3, R11, RZ ;  /* 0x0000000b03037224 */ /* 0x000fe400078e02ff */
[----:B------:R-:W-:-:S03]  /*17f0*/  VIADD R8, R8, 0x1 ;  /* 0x0000000108087836 */ /* 0x000fc60000000000 */
[----:B------:R-:W-:Y:S01]  /*1800*/  IADD3.X R3, P1, PT, R3, R2, RZ, P1, !PT ;  /* 0x0000000203037210 */ /* 0x000fe20000f3e4ff */
[----:B------:R-:W-:Y:S01]  /*1810*/  IMAD.X R2, RZ, RZ, R16, P0 ;  /* 0x000000ffff027224 */ /* 0x000fe200000e0610 */
[----:B------:R-:W-:-:S03]  /*1820*/  ISETP.NE.AND P0, PT, R13, -0xf, PT ;  /* 0xfffffff10d00780c */ /* 0x000fc60003f05270 */
[----:B------:R-:W-:Y:S02]  /*1830*/  IMAD.X R2, RZ, RZ, R2, P1 ;  /* 0x000000ffff027224 */ /* 0x000fe400008e0602 */
[----:B0-----:R-:W-:Y:S02]  /*1840*/  IMAD.MOV.U32 R18, RZ, RZ, R3 ;  /* 0x000000ffff127224 */ /* 0x001fe400078e0003 */
[----:B------:R-:W-:-:S06]  /*1850*/  IMAD.MOV.U32 R19, RZ, RZ, R2 ;  /* 0x000000ffff137224 */ /* 0x000fcc00078e0002 */
[----:B------:R-:W-:Y:S05]  /*1860*/  @P0 BRA `(.L_x_25) ;  /* 0xfffffffc00900947 */ /* 0x000fea000383ffff */
[----:B------:R-:W-:Y:S05]  /*1870*/  BSYNC.RECONVERGENT B2 ;  /* 0x0000000000027941 */ /* 0x000fea0003800200 */
.L_x_24:
[----:B------:R-:W-:-:S07]  /*1880*/  IMAD.MOV.U32 R15, RZ, RZ, R0 ;  /* 0x000000ffff0f7224 */ /* 0x000fce00078e0000 */
.L_x_23:
[----:B------:R-:W-:Y:S05]  /*1890*/  BSYNC.RECONVERGENT B1 ;  /* 0x0000000000017941 */ /* 0x000fea0003800200 */
.L_x_22:
[----:B------:R-:W-:Y:S01]  /*18a0*/  LOP3.LUT P0, R23, R4, 0x3f, RZ, 0xc0, !PT ;  /* 0x0000003f04177812 */ /* 0x000fe2000780c0ff */
[----:B------:R-:W-:-:S04]  /*18b0*/  IMAD.IADD R0, R5, 0x1, R15 ;  /* 0x0000000105007824 */ /* 0x000fc800078e020f */
[----:B------:R-:W-:-:S05]  /*18c0*/  IMAD.U32 R21, R0, 0x8, R1 ;  /* 0x0000000800157824 */ /* 0x000fca00078e0001 */
[----:B------:R0:W-:Y:S04]  /*18d0*/  STL.64 [R21+-0x78], R18 ;  /* 0xffff881215007387 */ /* 0x0001e80000100a00 */
[----:B------:R-:W2:Y:S04]  /*18e0*/  @P0 LDL.64 R8, [R1+0x8] ;  /* 0x0000080001080983 */ /* 0x000ea80000100a00 */
[----:B------:R-:W3:Y:S04]  /*18f0*/  LDL.64 R2, [R1+0x10] ;  /* 0x0000100001027983 */ /* 0x000ee80000100a00 */
[----:B------:R-:W4:Y:S01]  /*1900*/  LDL.64 R4, [R1+0x18] ;  /* 0x0000180001047983 */ /* 0x000f220000100a00 */
[----:B------:R-:W-:Y:S01]  /*1910*/  @P0 LOP3.LUT R0, R23, 0x3f, RZ, 0x3c, !PT ;  /* 0x0000003f17000812 */ /* 0x000fe200078e3cff */
[----:B------:R-:W-:Y:S01]  /*1920*/  BSSY.RECONVERGENT B1, `(.L_x_26) ;  /* 0x0000034000017945 */ /* 0x000fe20003800200 */
[----:B--2---:R-:W-:-:S02]  /*1930*/  @P0 SHF.R.U64 R7, R8, 0x1, R9 ;  /* 0x0000000108070819 */ /* 0x004fc40000001209 */
[----:B------:R-:W-:Y:S02]  /*1940*/  @P0 SHF.R.U32.HI R9, RZ, 0x1, R9 ;  /* 0x00000001ff090819 */ /* 0x000fe40000011609 */
[CC--:B---3--:R-:W-:Y:S02]  /*1950*/  @P0 SHF.L.U32 R11, R2.reuse, R23.reuse, RZ ;  /* 0x00000017020b0219 */ /* 0x0c8fe400000006ff */
[----:B------:R-:W-:Y:S02]  /*1960*/  @P0 SHF.R.U64 R6, R7, R0, R9 ;  /* 0x0000000007060219 */ /* 0x000fe40000001209 */
[--C-:B------:R-:W-:Y:S02]  /*1970*/  @P0 SHF.R.U32.HI R15, RZ, 0x1, R3.reuse ;  /* 0x00000001ff0f0819 */ /* 0x100fe40000011603 */
[C-C-:B------:R-:W-:Y:S02]  /*1980*/  @P0 SHF.R.U64 R13, R2.reuse, 0x1, R3.reuse ;  /* 0x00000001020d0819 */ /* 0x140fe40000001203 */
[----:B------:R-:W-:-:S02]  /*1990*/  @P0 SHF.L.U64.HI R8, R2, R23, R3 ;  /* 0x0000001702080219 */ /* 0x000fc40000010203 */
[----:B------:R-:W-:Y:S02]  /*19a0*/  @P0 SHF.R.U32.HI R7, RZ, R0, R9 ;  /* 0x00000000ff070219 */ /* 0x000fe40000011609 */
[----:B------:R-:W-:Y:S02]  /*19b0*/  @P0 LOP3.LUT R2, R11, R6, RZ, 0xfc, !PT ;  /* 0x000000060b020212 */ /* 0x000fe400078efcff */
[----:B----4-:R-:W-:Y:S02]  /*19c0*/  @P0 SHF.L.U32 R9, R4, R23, RZ ;  /* 0x0000001704090219 */ /* 0x010fe400000006ff */
[----:B------:R-:W-:Y:S02]  /*19d0*/  @P0 SHF.R.U64 R16, R13, R0, R15 ;  /* 0x000000000d100219 */ /* 0x000fe4000000120f */
[----:B------:R-:W-:Y:S01]  /*19e0*/  @P0 LOP3.LUT R3, R8, R7, RZ, 0xfc, !PT ;  /* 0x0000000708030212 */ /* 0x000fe200078efcff */
[----:B------:R-:W-:Y:S01]  /*19f0*/  IMAD.SHL.U32 R8, R2, 0x4, RZ ;  /* 0x0000000402087824 */ /* 0x000fe200078e00ff */
[----:B------:R-:W-:-:S02]  /*1a00*/  @P0 SHF.L.U64.HI R7, R4, R23, R5 ;  /* 0x0000001704070219 */ /* 0x000fc40000010205 */
[----:B------:R-:W-:Y:S02]  /*1a10*/  @P0 LOP3.LUT R4, R9, R16, RZ, 0xfc, !PT ;  /* 0x0000001009040212 */ /* 0x000fe400078efcff */
[----:B------:R-:W-:Y:S02]  /*1a20*/  @P0 SHF.R.U32.HI R0, RZ, R0, R15 ;  /* 0x00000000ff000219 */ /* 0x000fe4000001160f */
[----:B------:R-:W-:Y:S02]  /*1a30*/  SHF.L.U64.HI R9, R2, 0x2, R3 ;  /* 0x0000000202097819 */ /* 0x000fe40000010203 */
[----:B------:R-:W-:Y:S02]  /*1a40*/  @P0 LOP3.LUT R5, R7, R0, RZ, 0xfc, !PT ;  /* 0x0000000007050212 */ /* 0x000fe400078efcff */
[----:B------:R-:W-:Y:S02]  /*1a50*/  SHF.L.W.U32.HI R3, R3, 0x2, R4 ;  /* 0x0000000203037819 */ /* 0x000fe40000010e04 */
[----:B------:R-:W-:-:S02]  /*1a60*/  IADD3 RZ, P0, PT, RZ, -R8, RZ ;  /* 0x80000008ffff7210 */ /* 0x000fc40007f1e0ff */
[----:B------:R-:W-:Y:S02]  /*1a70*/  LOP3.LUT R0, RZ, R9, RZ, 0x33, !PT ;  /* 0x00000009ff007212 */ /* 0x000fe400078e33ff */
[----:B------:R-:W-:Y:S02]  /*1a80*/  SHF.L.W.U32.HI R4, R4, 0x2, R5 ;  /* 0x0000000204047819 */ /* 0x000fe40000010e05 */
[----:B------:R-:W-:Y:S02]  /*1a90*/  LOP3.LUT R2, RZ, R3, RZ, 0x33, !PT ;  /* 0x00000003ff027212 */ /* 0x000fe400078e33ff */
[----:B------:R-:W-:Y:S02]  /*1aa0*/  IADD3.X R6, P0, PT, RZ, R0, RZ, P0, !PT ;  /* 0x00000000ff067210 */ /* 0x000fe4000071e4ff */
[----:B------:R-:W-:Y:S02]  /*1ab0*/  LOP3.LUT R7, RZ, R4, RZ, 0x33, !PT ;  /* 0x00000004ff077212 */ /* 0x000fe400078e33ff */
[----:B------:R-:W-:-:S02]  /*1ac0*/  IADD3.X R0, P1, PT, RZ, R2, RZ, P0, !PT ;  /* 0x00000002ff007210 */ /* 0x000fc4000073e4ff */
[----:B------:R-:W-:-:S03]  /*1ad0*/  ISETP.GT.U32.AND P2, PT, R3, -0x1, PT ;  /* 0xffffffff0300780c */ /* 0x000fc60003f44070 */
[----:B------:R-:W-:Y:S01]  /*1ae0*/  IMAD.X R7, RZ, RZ, R7, P1 ;  /* 0x000000ffff077224 */ /* 0x000fe200008e0607 */
[----:B------:R-:W-:-:S04]  /*1af0*/  ISETP.GT.AND.EX P0, PT, R4, -0x1, PT, P2 ;  /* 0xffffffff0400780c */ /* 0x000fc80003f04320 */
[----:B------:R-:W-:Y:S02]  /*1b00*/  SEL R2, R4, R7, P0 ;  /* 0x0000000704027207 */ /* 0x000fe40000000000 */
[----:B------:R-:W-:Y:S02]  /*1b10*/  SEL R13, R3, R0, P0 ;  /* 0x00000000030d7207 */ /* 0x000fe40000000000 */
[----:B------:R-:W-:Y:S02]  /*1b20*/  ISETP.NE.U32.AND P1, PT, R2, RZ, PT ;  /* 0x000000ff0200720c */ /* 0x000fe40003f25070 */
[----:B------:R-:W-:Y:S02]  /*1b30*/  SEL R9, R9, R6, P0 ;  /* 0x0000000609097207 */ /* 0x000fe40000000000 */
[----:B------:R-:W-:Y:S01]  /*1b40*/  SEL R3, R13, R2, !P1 ;  /* 0x000000020d037207 */ /* 0x000fe20004800000 */
[----:B------:R-:W-:-:S05]  /*1b50*/  @!P0 IMAD.MOV R8, RZ, RZ, -R8 ;  /* 0x000000ffff088224 */ /* 0x000fca00078e0a08 */
[----:B------:R-:W1:Y:S02]  /*1b60*/  FLO.U32 R3, R3 ;  /* 0x0000000300037300 */ /* 0x000e6400000e0000 */
[C---:B-1----:R-:W-:Y:S02]  /*1b70*/  IADD3 R7, PT, PT, -R3.reuse, 0x1f, RZ ;  /* 0x0000001f03077810 */ /* 0x042fe40007ffe1ff */
[----:B------:R-:W-:-:S03]  /*1b80*/  IADD3 R0, PT, PT, -R3, 0x3f, RZ ;  /* 0x0000003f03007810 */ /* 0x000fc60007ffe1ff */
[----:B------:R-:W-:-:S05]  /*1b90*/  @P1 IMAD.MOV R0, RZ, RZ, R7 ;  /* 0x000000ffff001224 */ /* 0x000fca00078e0207 */
[----:B------:R-:W-:-:S13]  /*1ba0*/  ISETP.NE.AND P1, PT, R0, RZ, PT ;  /* 0x000000ff0000720c */ /* 0x000fda0003f25270 */
[----:B0-----:R-:W-:Y:S05]  /*1bb0*/  @!P1 BRA `(.L_x_27) ;  /* 0x0000000000289947 */ /* 0x001fea0003800000 */
[--C-:B------:R-:W-:Y:S02]  /*1bc0*/  SHF.R.U64 R7, R8, 0x1, R9.reuse ;  /* 0x0000000108077819 */ /* 0x100fe40000001209 */
[C---:B------:R-:W-:Y:S02]  /*1bd0*/  LOP3.LUT R3, R0.reuse, 0x3f, RZ, 0xc0, !PT ;  /* 0x0000003f00037812 */ /* 0x040fe400078ec0ff */
[----:B------:R-:W-:Y:S02]  /*1be0*/  SHF.R.U32.HI R9, RZ, 0x1, R9 ;  /* 0x00000001ff097819 */ /* 0x000fe40000011609 */
[----:B------:R-:W-:Y:S02]  /*1bf0*/  LOP3.LUT R6, R0, 0x3f, RZ, 0xc, !PT ;  /* 0x0000003f00067812 */ /* 0x000fe400078e0cff */
[CC--:B------:R-:W-:Y:S02]  /*1c00*/  SHF.L.U64.HI R11, R13.reuse, R3.reuse, R2 ;  /* 0x000000030d0b7219 */ /* 0x0c0fe40000010202 */
[----:B------:R-:W-:-:S02]  /*1c10*/  SHF.L.U32 R3, R13, R3, RZ ;  /* 0x000000030d037219 */ /* 0x000fc400000006ff */
[-CC-:B------:R-:W-:Y:S02]  /*1c20*/  SHF.R.U64 R2, R7, R6.reuse, R9.reuse ;  /* 0x0000000607027219 */ /* 0x180fe40000001209 */
[----:B------:R-:W-:Y:S02]  /*1c30*/  SHF.R.U32.HI R6, RZ, R6, R9 ;  /* 0x00000006ff067219 */ /* 0x000fe40000011609 */
[----:B------:R-:W-:Y:S02]  /*1c40*/  LOP3.LUT R13, R3, R2, RZ, 0xfc, !PT ;  /* 0x00000002030d7212 */ /* 0x000fe400078efcff */
[----:B------:R-:W-:-:S07]  /*1c50*/  LOP3.LUT R2, R11, R6, RZ, 0xfc, !PT ;  /* 0x000000060b027212 */ /* 0x000fce00078efcff */
.L_x_27:
[----:B------:R-:W-:Y:S05]  /*1c60*/  BSYNC.RECONVERGENT B1 ;  /* 0x0000000000017941 */ /* 0x000fea0003800200 */
.L_x_26:
[----:B------:R-:W-:Y:S01]  /*1c70*/  IMAD.WIDE.U32 R8, R13, 0x2168c235, RZ ;  /* 0x2168c2350d087825 */ /* 0x000fe200078e00ff */
[----:B------:R-:W-:-:S03]  /*1c80*/  SHF.R.U32.HI R5, RZ, 0x1e, R5 ;  /* 0x0000001eff057819 */ /* 0x000fc60000011605 */
[----:B------:R-:W-:Y:S01]  /*1c90*/  IMAD.MOV.U32 R6, RZ, RZ, R9 ;  /* 0x000000ffff067224 */ /* 0x000fe200078e0009 */
[----:B------:R-:W-:Y:S01]  /*1ca0*/  IADD3 RZ, P1, PT, R8, R8, RZ ;  /* 0x0000000808ff7210 */ /* 0x000fe20007f3e0ff */
[----:B------:R-:W-:Y:S02]  /*1cb0*/  IMAD.MOV.U32 R7, RZ, RZ, RZ ;  /* 0x000000ffff077224 */ /* 0x000fe400078e00ff */
[----:B------:R-:W-:-:S04]  /*1cc0*/  IMAD.HI.U32 R3, R2, -0x36f0255e, RZ ;  /* 0xc90fdaa202037827 */ /* 0x000fc800078e00ff */
[----:B------:R-:W-:-:S04]  /*1cd0*/  IMAD.WIDE.U32 R6, R13, -0x36f0255e, R6 ;  /* 0xc90fdaa20d067825 */ /* 0x000fc800078e0006 */
[C---:B------:R-:W-:Y:S02]  /*1ce0*/  IMAD R9, R2.reuse, -0x36f0255e, RZ ;  /* 0xc90fdaa202097824 */ /* 0x040fe400078e02ff */
[----:B------:R-:W-:-:S04]  /*1cf0*/  IMAD.WIDE.U32 R6, P2, R2, 0x2168c235, R6 ;  /* 0x2168c23502067825 */ /* 0x000fc80007840006 */
[----:B------:R-:W-:Y:S01]  /*1d00*/  IMAD.X R2, RZ, RZ, R3, P2 ;  /* 0x000000ffff027224 */ /* 0x000fe200010e0603 */
[----:B------:R-:W-:Y:S02]  /*1d10*/  IADD3 R3, P2, PT, R9, R7, RZ ;  /* 0x0000000709037210 */ /* 0x000fe40007f5e0ff */
[----:B------:R-:W-:Y:S02]  /*1d20*/  IADD3.X RZ, P1, PT, R6, R6, RZ, P1, !PT ;  /* 0x0000000606ff7210 */ /* 0x000fe40000f3e4ff */
[C---:B------:R-:W-:Y:S01]  /*1d30*/  ISETP.GT.U32.AND P3, PT, R3.reuse, RZ, PT ;  /* 0x000000ff0300720c */ /* 0x040fe20003f64070 */
[----:B------:R-:W-:Y:S01]  /*1d40*/  IMAD.X R2, RZ, RZ, R2, P2 ;  /* 0x000000ffff027224 */ /* 0x000fe200010e0602 */
[----:B------:R-:W-:-:S04]  /*1d50*/  IADD3.X R6, P2, PT, R3, R3, RZ, P1, !PT ;  /* 0x0000000303067210 */ /* 0x000fc80000f5e4ff */
[C---:B------:R-:W-:Y:S01]  /*1d60*/  ISETP.GT.AND.EX P1, PT, R2.reuse, RZ, PT, P3 ;  /* 0x000000ff0200720c */ /* 0x040fe20003f24330 */
[----:B------:R-:W-:-:S03]  /*1d70*/  IMAD.X R7, R2, 0x1, R2, P2 ;  /* 0x0000000102077824 */ /* 0x000fc600010e0602 */
[----:B------:R-:W-:Y:S02]  /*1d80*/  SEL R6, R6, R3, P1 ;  /* 0x0000000306067207 */ /* 0x000fe40000800000 */
[----:B------:R-:W-:Y:S02]  /*1d90*/  SEL R3, R7, R2, P1 ;  /* 0x0000000207037207 */ /* 0x000fe40000800000 */
[----:B------:R-:W-:Y:S02]  /*1da0*/  IADD3 R2, P2, PT, R6, 0x1, RZ ;  /* 0x0000000106027810 */ /* 0x000fe40007f5e0ff */
[----:B------:R-:W-:Y:S02]  /*1db0*/  SEL R7, RZ, 0xffffffff, !P1 ;  /* 0xffffffffff077807 */ /* 0x000fe40004800000 */
[----:B------:R-:W-:Y:S01]  /*1dc0*/  LOP3.LUT P1, R17, R17, 0x80000000, RZ, 0xc0, !PT ;  /* 0x8000000011117812 */ /* 0x000fe2000782c0ff */
[----:B------:R-:W-:Y:S02]  /*1dd0*/  IMAD.X R3, RZ, RZ, R3, P2 ;  /* 0x000000ffff037224 */ /* 0x000fe400010e0603 */
[----:B------:R-:W-:Y:S01]  /*1de0*/  IMAD.IADD R6, R7, 0x1, -R0 ;  /* 0x0000000107067824 */ /* 0x000fe200078e0a00 */
[----:B------:R-:W-:-:S02]  /*1df0*/  @!P0 LOP3.LUT R17, R17, 0x80000000, RZ, 0x3c, !PT ;  /* 0x8000000011118812 */ /* 0x000fc400078e3cff */
[----:B------:R-:W-:-:S04]  /*1e00*/  SHF.R.U64 R2, R2, 0xa, R3 ;  /* 0x0000000a02027819 */ /* 0x000fc80000001203 */
[----:B------:R-:W-:-:S04]  /*1e10*/  IADD3 R2, P2, PT, R2, 0x1, RZ ;  /* 0x0000000102027810 */ /* 0x000fc80007f5e0ff */
[----:B------:R-:W-:-:S04]  /*1e20*/  LEA.HI.X R3, R3, RZ, RZ, 0x16, P2 ;  /* 0x000000ff03037211 */ /* 0x000fc800010fb4ff */
[--C-:B------:R-:W-:Y:S01]  /*1e30*/  SHF.R.U64 R0, R2, 0x1, R3.reuse ;  /* 0x0000000102007819 */ /* 0x100fe20000001203 */
[----:B------:R-:W-:Y:S01]  /*1e40*/  IMAD.SHL.U32 R2, R6, 0x100000, RZ ;  /* 0x0010000006027824 */ /* 0x000fe200078e00ff */
[----:B------:R-:W-:Y:S02]  /*1e50*/  SHF.R.U32.HI R3, RZ, 0x1, R3 ;  /* 0x00000001ff037819 */ /* 0x000fe40000011603 */
[----:B------:R-:W-:Y:S02]  /*1e60*/  IADD3 R9, P2, P3, RZ, RZ, R0 ;  /* 0x000000ffff097210 */ /* 0x000fe40007b5e000 */
[----:B------:R-:W-:Y:S02]  /*1e70*/  LEA.HI R0, R4, R5, RZ, 0x1 ;  /* 0x0000000504007211 */ /* 0x000fe400078f08ff */
[----:B------:R-:W-:-:S03]  /*1e80*/  IADD3.X R2, PT, PT, R2, 0x3fe00000, R3, P2, P3 ;  /* 0x3fe0000002027810 */ /* 0x000fc600017e6403 */
[----:B------:R-:W-:Y:S01]  /*1e90*/  @P1 IMAD.MOV R0, RZ, RZ, -R0 ;  /* 0x000000ffff001224 */ /* 0x000fe200078e0a00 */
[----:B------:R-:W-:-:S07]  /*1ea0*/  LOP3.LUT R3, R2, R17, RZ, 0xfc, !PT ;  /* 0x0000001102037212 */ /* 0x000fce00078efcff */
.L_x_21:
[----:B------:R-:W-:Y:S02]  /*1eb0*/  IMAD.MOV.U32 R15, RZ, RZ, 0x0 ;  /* 0x00000000ff0f7424 */ /* 0x000fe400078e00ff */
[----:B------:R-:W-:Y:S02]  /*1ec0*/  IMAD.MOV.U32 R2, RZ, RZ, R9 ;  /* 0x000000ffff027224 */ /* 0x000fe400078e0009 */
[----:B------:R-:W-:Y:S05]  /*1ed0*/  RET.REL.NODEC R14 `(_Z10funcMatrixPfS_fii) ;  /* 0xffffffe00e487950 */ /* 0x000fea0003c3ffff */
.L_x_28:
[----:B------:R-:W-:-:S00]  /*1ee0*/  BRA `(.L_x_28) ;  /* 0xfffffffc00fc7947 */ /* 0x000fc0000383ffff */
[----:B------:R-:W-:-:S00]  /*1ef0*/  NOP ;  /* 0x0000000000007918 */ /* 0x000fc00000000000 */
        /* <DEDUP_REMOVED lines=8> */
.L_x_32:


//--------------------- .nv.global.init           --------------------------
	.section	.nv.global.init,"aw",@progbits
	.align	16
.nv.global.init:
	.type		__cudart_sin_cos_coeffs,@object
	.size		__cudart_sin_cos_coeffs,(__cudart_i2opi_d - __cudart_sin_cos_coeffs)
__cudart_sin_cos_coeffs:
        /*0000*/ 	.byte	0x46, 0xd2, 0xb0, 0x2c, 0xf1, 0xe5, 0x5a, 0xbe, 0x92, 0xe3, 0xac, 0x69, 0xe3, 0x1d, 0xc7, 0x3e
        /*0010*/ 	.byte	0xa1, 0x62, 0xdb, 0x19, 0xa0, 0x01, 0x2a, 0xbf, 0x18, 0x08, 0x11, 0x11, 0x11, 0x11, 0x81, 0x3f
        /*0020*/ 	.byte	0x54, 0x55, 0x55, 0x55, 0x55, 0x55, 0xc5, 0xbf, 0x00, 0x00, 0x00, 0x00, 0x00, 0x00, 0x00, 0x00
        /*0030*/ 	.byte	0x00, 0x00, 0x00, 0x00, 0x00, 0x00, 0x00, 0x00, 0x64, 0x81, 0xfd, 0x20, 0x83, 0xff, 0xa8, 0xbd
        /*0040*/ 	.byte	0x28, 0x85, 0xef, 0xc1, 0xa7, 0xee, 0x21, 0x3e, 0xd9, 0xe6, 0x06, 0x8e, 0x4f, 0x7e, 0x92, 0xbe
        /*0050*/ 	.byte	0xe9, 0xbc, 0xdd, 0x19, 0xa0, 0x01, 0xfa, 0x3e, 0x47, 0x5d, 0xc1, 0x16, 0x6c, 0xc1, 0x56, 0xbf
        /*0060*/ 	.byte	0x51, 0x55, 0x55, 0x55, 0x55, 0x55, 0xa5, 0x3f, 0x00, 0x00, 0x00, 0x00, 0x00, 0x00, 0xe0, 0xbf
        /*0070*/ 	.byte	0x00, 0x00, 0x00, 0x00, 0x00, 0x00, 0xf0, 0x3f, 0x00, 0x00, 0x00, 0x00, 0x00, 0x00, 0x00, 0x00
	.type		__cudart_i2opi_d,@object
	.size		__cudart_i2opi_d,(.L_0 - __cudart_i2opi_d)
__cudart_i2opi_d:
        /* <DEDUP_REMOVED lines=9> */
.L_0:


//--------------------- .nv.shared.reserved.0     --------------------------
	.section	.nv.shared.reserved.0,"aw",@nobits
	.weak		__nv_reservedSMEM_offset_0_alias
	.size		__nv_reservedSMEM_offset_0_alias, 0, 64
	.other		__nv_reservedSMEM_offset_0_alias,@"STO_CUDA_RESERVED_SHARED STV_DEFAULT"
__nv_reservedSMEM_offset_0_alias:
	.zero		0
	.zero		64


//--------------------- .nv.constant0._Z10funcMatrixPfS_fii --------------------------
	.section	.nv.constant0._Z10funcMatrixPfS_fii,"a",@progbits
	.sectionflags	@""
	.align	4
.nv.constant0._Z10funcMatrixPfS_fii:
	.zero		924


//--------------------- SYMBOLS --------------------------

	.type		.nv.reservedSmem.offset0,@object
	.size		.nv.reservedSmem.offset0,0x4
